//
// Generated by NVIDIA NVVM Compiler
//
// Compiler Build ID: CL-36424714
// Cuda compilation tools, release 13.0, V13.0.88
// Based on NVVM 20.0.0
//

.version 9.0
.target sm_100
.address_size 64

	// .globl	_Z4nnc1jPdS_Pj
.const .align 8 .b8 tm[2048];
.extern .shared .align 16 .b8 smem[];

.visible .entry _Z4nnc1jPdS_Pj(
	.param .u32 _Z4nnc1jPdS_Pj_param_0,
	.param .u64 .ptr .align 1 _Z4nnc1jPdS_Pj_param_1,
	.param .u64 .ptr .align 1 _Z4nnc1jPdS_Pj_param_2,
	.param .u64 .ptr .align 1 _Z4nnc1jPdS_Pj_param_3
)
{
	.reg .pred 	%p<165>;
	.reg .b32 	%r<265>;
	.reg .b64 	%rd<55>;
	.reg .b64 	%fd<190>;

	ld.param.u32 	%r49, [_Z4nnc1jPdS_Pj_param_0];
	ld.param.u64 	%rd6, [_Z4nnc1jPdS_Pj_param_1];
	ld.param.u64 	%rd7, [_Z4nnc1jPdS_Pj_param_2];
	ld.param.u64 	%rd5, [_Z4nnc1jPdS_Pj_param_3];
	cvta.to.global.u64 	%rd1, %rd7;
	cvta.to.global.u64 	%rd8, %rd6;
	mov.u32 	%r51, %tid.x;
	div.u32 	%r52, %r51, %r49;
	mul.lo.s32 	%r53, %r52, %r49;
	sub.s32 	%r1, %r51, %r53;
	mov.u32 	%r54, %ntid.x;
	div.u32 	%r55, %r54, %r49;
	mov.u32 	%r56, %ctaid.x;
	mad.lo.s32 	%r2, %r55, %r56, %r52;
	mul.wide.u32 	%rd9, %r2, 8;
	add.s64 	%rd10, %rd8, %rd9;
	ld.global.f64 	%fd1, [%rd10];
	max.u32 	%r3, %r49, 1;
	and.b32  	%r4, %r3, 7;
	setp.lt.u32 	%p1, %r49, 8;
	mov.f64 	%fd188, 0d0000000000000000;
	mov.b32 	%r259, 0;
	@%p1 bra 	$L__BB0_3;
	and.b32  	%r259, %r3, -8;
	neg.s32 	%r262, %r259;
	add.s64 	%rd54, %rd1, 32;
	mov.f64 	%fd188, 0d0000000000000000;
	mov.b32 	%r263, 0;
	mov.u64 	%rd12, tm;
$L__BB0_2:
	.pragma "nounroll";
	mad.lo.s32 	%r58, %r263, %r49, %r1;
	mul.wide.u32 	%rd11, %r58, 8;
	add.s64 	%rd13, %rd12, %rd11;
	ld.const.f64 	%fd47, [%rd13];
	ld.global.f64 	%fd48, [%rd54+-32];
	sub.f64 	%fd49, %fd1, %fd48;
	mul.f64 	%fd50, %fd47, %fd49;
	fma.rn.f64 	%fd51, %fd49, %fd50, %fd188;
	add.s32 	%r59, %r58, %r49;
	mul.wide.u32 	%rd14, %r59, 8;
	add.s64 	%rd15, %rd12, %rd14;
	ld.const.f64 	%fd52, [%rd15];
	ld.global.f64 	%fd53, [%rd54+-24];
	sub.f64 	%fd54, %fd1, %fd53;
	mul.f64 	%fd55, %fd52, %fd54;
	fma.rn.f64 	%fd56, %fd54, %fd55, %fd51;
	add.s32 	%r60, %r59, %r49;
	mul.wide.u32 	%rd16, %r60, 8;
	add.s64 	%rd17, %rd12, %rd16;
	ld.const.f64 	%fd57, [%rd17];
	ld.global.f64 	%fd58, [%rd54+-16];
	sub.f64 	%fd59, %fd1, %fd58;
	mul.f64 	%fd60, %fd57, %fd59;
	fma.rn.f64 	%fd61, %fd59, %fd60, %fd56;
	add.s32 	%r61, %r60, %r49;
	mul.wide.u32 	%rd18, %r61, 8;
	add.s64 	%rd19, %rd12, %rd18;
	ld.const.f64 	%fd62, [%rd19];
	ld.global.f64 	%fd63, [%rd54+-8];
	sub.f64 	%fd64, %fd1, %fd63;
	mul.f64 	%fd65, %fd62, %fd64;
	fma.rn.f64 	%fd66, %fd64, %fd65, %fd61;
	add.s32 	%r62, %r61, %r49;
	mul.wide.u32 	%rd20, %r62, 8;
	add.s64 	%rd21, %rd12, %rd20;
	ld.const.f64 	%fd67, [%rd21];
	ld.global.f64 	%fd68, [%rd54];
	sub.f64 	%fd69, %fd1, %fd68;
	mul.f64 	%fd70, %fd67, %fd69;
	fma.rn.f64 	%fd71, %fd69, %fd70, %fd66;
	add.s32 	%r63, %r62, %r49;
	mul.wide.u32 	%rd22, %r63, 8;
	add.s64 	%rd23, %rd12, %rd22;
	ld.const.f64 	%fd72, [%rd23];
	ld.global.f64 	%fd73, [%rd54+8];
	sub.f64 	%fd74, %fd1, %fd73;
	mul.f64 	%fd75, %fd72, %fd74;
	fma.rn.f64 	%fd76, %fd74, %fd75, %fd71;
	add.s32 	%r64, %r63, %r49;
	mul.wide.u32 	%rd24, %r64, 8;
	add.s64 	%rd25, %rd12, %rd24;
	ld.const.f64 	%fd77, [%rd25];
	ld.global.f64 	%fd78, [%rd54+16];
	sub.f64 	%fd79, %fd1, %fd78;
	mul.f64 	%fd80, %fd77, %fd79;
	fma.rn.f64 	%fd81, %fd79, %fd80, %fd76;
	add.s32 	%r65, %r64, %r49;
	mul.wide.u32 	%rd26, %r65, 8;
	add.s64 	%rd27, %rd12, %rd26;
	ld.const.f64 	%fd82, [%rd27];
	ld.global.f64 	%fd83, [%rd54+24];
	sub.f64 	%fd84, %fd1, %fd83;
	mul.f64 	%fd85, %fd82, %fd84;
	fma.rn.f64 	%fd188, %fd84, %fd85, %fd81;
	add.s32 	%r263, %r263, 8;
	add.s32 	%r262, %r262, 8;
	add.s64 	%rd54, %rd54, 64;
	setp.eq.s32 	%p2, %r262, 0;
	@%p2 bra 	$L__BB0_3;
	bra.uni 	$L__BB0_2;
$L__BB0_3:
	setp.eq.s32 	%p3, %r4, 0;
	@%p3 bra 	$L__BB0_11;
	and.b32  	%r8, %r3, 3;
	setp.lt.u32 	%p4, %r4, 4;
	@%p4 bra 	$L__BB0_6;
	mad.lo.s32 	%r66, %r259, %r49, %r1;
	mul.wide.u32 	%rd28, %r66, 8;
	mov.u64 	%rd29, tm;
	add.s64 	%rd30, %rd29, %rd28;
	ld.const.f64 	%fd87, [%rd30];
	mul.wide.u32 	%rd31, %r259, 8;
	add.s64 	%rd32, %rd1, %rd31;
	ld.global.f64 	%fd88, [%rd32];
	sub.f64 	%fd89, %fd1, %fd88;
	mul.f64 	%fd90, %fd87, %fd89;
	fma.rn.f64 	%fd91, %fd89, %fd90, %fd188;
	add.s32 	%r67, %r66, %r49;
	mul.wide.u32 	%rd33, %r67, 8;
	add.s64 	%rd34, %rd29, %rd33;
	ld.const.f64 	%fd92, [%rd34];
	ld.global.f64 	%fd93, [%rd32+8];
	sub.f64 	%fd94, %fd1, %fd93;
	mul.f64 	%fd95, %fd92, %fd94;
	fma.rn.f64 	%fd96, %fd94, %fd95, %fd91;
	add.s32 	%r68, %r67, %r49;
	mul.wide.u32 	%rd35, %r68, 8;
	add.s64 	%rd36, %rd29, %rd35;
	ld.const.f64 	%fd97, [%rd36];
	ld.global.f64 	%fd98, [%rd32+16];
	sub.f64 	%fd99, %fd1, %fd98;
	mul.f64 	%fd100, %fd97, %fd99;
	fma.rn.f64 	%fd101, %fd99, %fd100, %fd96;
	add.s32 	%r69, %r68, %r49;
	mul.wide.u32 	%rd37, %r69, 8;
	add.s64 	%rd38, %rd29, %rd37;
	ld.const.f64 	%fd102, [%rd38];
	ld.global.f64 	%fd103, [%rd32+24];
	sub.f64 	%fd104, %fd1, %fd103;
	mul.f64 	%fd105, %fd102, %fd104;
	fma.rn.f64 	%fd188, %fd104, %fd105, %fd101;
	add.s32 	%r259, %r259, 4;
$L__BB0_6:
	setp.eq.s32 	%p5, %r8, 0;
	@%p5 bra 	$L__BB0_11;
	setp.eq.s32 	%p6, %r8, 1;
	@%p6 bra 	$L__BB0_9;
	mad.lo.s32 	%r70, %r259, %r49, %r1;
	mul.wide.u32 	%rd39, %r70, 8;
	mov.u64 	%rd40, tm;
	add.s64 	%rd41, %rd40, %rd39;
	ld.const.f64 	%fd107, [%rd41];
	mul.wide.u32 	%rd42, %r259, 8;
	add.s64 	%rd43, %rd1, %rd42;
	ld.global.f64 	%fd108, [%rd43];
	sub.f64 	%fd109, %fd1, %fd108;
	mul.f64 	%fd110, %fd107, %fd109;
	fma.rn.f64 	%fd111, %fd109, %fd110, %fd188;
	add.s32 	%r71, %r70, %r49;
	mul.wide.u32 	%rd44, %r71, 8;
	add.s64 	%rd45, %rd40, %rd44;
	ld.const.f64 	%fd112, [%rd45];
	ld.global.f64 	%fd113, [%rd43+8];
	sub.f64 	%fd114, %fd1, %fd113;
	mul.f64 	%fd115, %fd112, %fd114;
	fma.rn.f64 	%fd188, %fd114, %fd115, %fd111;
	add.s32 	%r259, %r259, 2;
$L__BB0_9:
	and.b32  	%r72, %r3, 1;
	setp.eq.b32 	%p7, %r72, 1;
	not.pred 	%p8, %p7;
	@%p8 bra 	$L__BB0_11;
	mad.lo.s32 	%r73, %r259, %r49, %r1;
	mul.wide.u32 	%rd46, %r73, 8;
	mov.u64 	%rd47, tm;
	add.s64 	%rd48, %rd47, %rd46;
	ld.const.f64 	%fd116, [%rd48];
	mul.wide.u32 	%rd49, %r259, 8;
	add.s64 	%rd50, %rd1, %rd49;
	ld.global.f64 	%fd117, [%rd50];
	sub.f64 	%fd118, %fd1, %fd117;
	mul.f64 	%fd119, %fd116, %fd118;
	fma.rn.f64 	%fd188, %fd118, %fd119, %fd188;
$L__BB0_11:
	setp.lt.u32 	%p9, %r49, 2;
	mov.u32 	%r264, %r1;
	@%p9 bra 	$L__BB0_43;
	shr.u32 	%r78, %r49, 1;
	shfl.sync.down.b32	%r79|%p10, %r1, %r78, 31, -1;
	// begin inline asm
	mov.b64 {%r74,%r75}, %fd188;
	// end inline asm
	shfl.sync.down.b32	%r77|%p11, %r75, %r78, 31, -1;
	shfl.sync.down.b32	%r76|%p12, %r74, %r78, 31, -1;
	// begin inline asm
	mov.b64 %fd121, {%r76,%r77};
	// end inline asm
	setp.gt.f64 	%p13, %fd188, %fd121;
	selp.f64 	%fd14, %fd121, %fd188, %p13;
	selp.b32 	%r264, %r79, %r1, %p13;
	setp.lt.u32 	%p14, %r49, 4;
	@%p14 bra 	$L__BB0_43;
	setp.lt.u32 	%p15, %r49, 8;
	shr.u32 	%r84, %r49, 2;
	shfl.sync.down.b32	%r85|%p16, %r264, %r84, 31, -1;
	// begin inline asm
	mov.b64 {%r80,%r81}, %fd14;
	// end inline asm
	shfl.sync.down.b32	%r83|%p17, %r81, %r84, 31, -1;
	shfl.sync.down.b32	%r82|%p18, %r80, %r84, 31, -1;
	// begin inline asm
	mov.b64 %fd123, {%r82,%r83};
	// end inline asm
	setp.gt.f64 	%p19, %fd14, %fd123;
	selp.f64 	%fd15, %fd123, %fd14, %p19;
	selp.b32 	%r264, %r85, %r264, %p19;
	@%p15 bra 	$L__BB0_43;
	shr.u32 	%r90, %r49, 3;
	shfl.sync.down.b32	%r91|%p20, %r264, %r90, 31, -1;
	// begin inline asm
	mov.b64 {%r86,%r87}, %fd15;
	// end inline asm
	shfl.sync.down.b32	%r89|%p21, %r87, %r90, 31, -1;
	shfl.sync.down.b32	%r88|%p22, %r86, %r90, 31, -1;
	// begin inline asm
	mov.b64 %fd125, {%r88,%r89};
	// end inline asm
	setp.gt.f64 	%p23, %fd15, %fd125;
	selp.f64 	%fd16, %fd125, %fd15, %p23;
	selp.b32 	%r264, %r91, %r264, %p23;
	setp.lt.u32 	%p24, %r49, 16;
	@%p24 bra 	$L__BB0_43;
	shr.u32 	%r96, %r49, 4;
	shfl.sync.down.b32	%r97|%p25, %r264, %r96, 31, -1;
	// begin inline asm
	mov.b64 {%r92,%r93}, %fd16;
	// end inline asm
	shfl.sync.down.b32	%r95|%p26, %r93, %r96, 31, -1;
	shfl.sync.down.b32	%r94|%p27, %r92, %r96, 31, -1;
	// begin inline asm
	mov.b64 %fd127, {%r94,%r95};
	// end inline asm
	setp.gt.f64 	%p28, %fd16, %fd127;
	selp.f64 	%fd17, %fd127, %fd16, %p28;
	selp.b32 	%r264, %r97, %r264, %p28;
	setp.lt.u32 	%p29, %r49, 32;
	@%p29 bra 	$L__BB0_43;
	shr.u32 	%r102, %r49, 5;
	shfl.sync.down.b32	%r103|%p30, %r264, %r102, 31, -1;
	// begin inline asm
	mov.b64 {%r98,%r99}, %fd17;
	// end inline asm
	shfl.sync.down.b32	%r101|%p31, %r99, %r102, 31, -1;
	shfl.sync.down.b32	%r100|%p32, %r98, %r102, 31, -1;
	// begin inline asm
	mov.b64 %fd129, {%r100,%r101};
	// end inline asm
	setp.gt.f64 	%p33, %fd17, %fd129;
	selp.f64 	%fd18, %fd129, %fd17, %p33;
	selp.b32 	%r264, %r103, %r264, %p33;
	setp.lt.u32 	%p34, %r49, 64;
	@%p34 bra 	$L__BB0_43;
	shr.u32 	%r108, %r49, 6;
	shfl.sync.down.b32	%r109|%p35, %r264, %r108, 31, -1;
	// begin inline asm
	mov.b64 {%r104,%r105}, %fd18;
	// end inline asm
	shfl.sync.down.b32	%r107|%p36, %r105, %r108, 31, -1;
	shfl.sync.down.b32	%r106|%p37, %r104, %r108, 31, -1;
	// begin inline asm
	mov.b64 %fd131, {%r106,%r107};
	// end inline asm
	setp.gt.f64 	%p38, %fd18, %fd131;
	selp.f64 	%fd19, %fd131, %fd18, %p38;
	selp.b32 	%r264, %r109, %r264, %p38;
	setp.lt.u32 	%p39, %r49, 128;
	@%p39 bra 	$L__BB0_43;
	shr.u32 	%r114, %r49, 7;
	shfl.sync.down.b32	%r115|%p40, %r264, %r114, 31, -1;
	// begin inline asm
	mov.b64 {%r110,%r111}, %fd19;
	// end inline asm
	shfl.sync.down.b32	%r113|%p41, %r111, %r114, 31, -1;
	shfl.sync.down.b32	%r112|%p42, %r110, %r114, 31, -1;
	// begin inline asm
	mov.b64 %fd133, {%r112,%r113};
	// end inline asm
	setp.gt.f64 	%p43, %fd19, %fd133;
	selp.f64 	%fd20, %fd133, %fd19, %p43;
	selp.b32 	%r264, %r115, %r264, %p43;
	setp.lt.u32 	%p44, %r49, 256;
	@%p44 bra 	$L__BB0_43;
	shr.u32 	%r120, %r49, 8;
	shfl.sync.down.b32	%r121|%p45, %r264, %r120, 31, -1;
	// begin inline asm
	mov.b64 {%r116,%r117}, %fd20;
	// end inline asm
	shfl.sync.down.b32	%r119|%p46, %r117, %r120, 31, -1;
	shfl.sync.down.b32	%r118|%p47, %r116, %r120, 31, -1;
	// begin inline asm
	mov.b64 %fd135, {%r118,%r119};
	// end inline asm
	setp.gt.f64 	%p48, %fd20, %fd135;
	selp.f64 	%fd21, %fd135, %fd20, %p48;
	selp.b32 	%r264, %r121, %r264, %p48;
	setp.lt.u32 	%p49, %r49, 512;
	@%p49 bra 	$L__BB0_43;
	shr.u32 	%r126, %r49, 9;
	shfl.sync.down.b32	%r127|%p50, %r264, %r126, 31, -1;
	// begin inline asm
	mov.b64 {%r122,%r123}, %fd21;
	// end inline asm
	shfl.sync.down.b32	%r125|%p51, %r123, %r126, 31, -1;
	shfl.sync.down.b32	%r124|%p52, %r122, %r126, 31, -1;
	// begin inline asm
	mov.b64 %fd137, {%r124,%r125};
	// end inline asm
	setp.gt.f64 	%p53, %fd21, %fd137;
	selp.f64 	%fd22, %fd137, %fd21, %p53;
	selp.b32 	%r264, %r127, %r264, %p53;
	setp.lt.u32 	%p54, %r49, 1024;
	@%p54 bra 	$L__BB0_43;
	shr.u32 	%r132, %r49, 10;
	shfl.sync.down.b32	%r133|%p55, %r264, %r132, 31, -1;
	// begin inline asm
	mov.b64 {%r128,%r129}, %fd22;
	// end inline asm
	shfl.sync.down.b32	%r131|%p56, %r129, %r132, 31, -1;
	shfl.sync.down.b32	%r130|%p57, %r128, %r132, 31, -1;
	// begin inline asm
	mov.b64 %fd139, {%r130,%r131};
	// end inline asm
	setp.gt.f64 	%p58, %fd22, %fd139;
	selp.f64 	%fd23, %fd139, %fd22, %p58;
	selp.b32 	%r264, %r133, %r264, %p58;
	setp.lt.u32 	%p59, %r49, 2048;
	@%p59 bra 	$L__BB0_43;
	shr.u32 	%r138, %r49, 11;
	shfl.sync.down.b32	%r139|%p60, %r264, %r138, 31, -1;
	// begin inline asm
	mov.b64 {%r134,%r135}, %fd23;
	// end inline asm
	shfl.sync.down.b32	%r137|%p61, %r135, %r138, 31, -1;
	shfl.sync.down.b32	%r136|%p62, %r134, %r138, 31, -1;
	// begin inline asm
	mov.b64 %fd141, {%r136,%r137};
	// end inline asm
	setp.gt.f64 	%p63, %fd23, %fd141;
	selp.f64 	%fd24, %fd141, %fd23, %p63;
	selp.b32 	%r264, %r139, %r264, %p63;
	setp.lt.u32 	%p64, %r49, 4096;
	@%p64 bra 	$L__BB0_43;
	shr.u32 	%r144, %r49, 12;
	shfl.sync.down.b32	%r145|%p65, %r264, %r144, 31, -1;
	// begin inline asm
	mov.b64 {%r140,%r141}, %fd24;
	// end inline asm
	shfl.sync.down.b32	%r143|%p66, %r141, %r144, 31, -1;
	shfl.sync.down.b32	%r142|%p67, %r140, %r144, 31, -1;
	// begin inline asm
	mov.b64 %fd143, {%r142,%r143};
	// end inline asm
	setp.gt.f64 	%p68, %fd24, %fd143;
	selp.f64 	%fd25, %fd143, %fd24, %p68;
	selp.b32 	%r264, %r145, %r264, %p68;
	setp.lt.u32 	%p69, %r49, 8192;
	@%p69 bra 	$L__BB0_43;
	shr.u32 	%r150, %r49, 13;
	shfl.sync.down.b32	%r151|%p70, %r264, %r150, 31, -1;
	// begin inline asm
	mov.b64 {%r146,%r147}, %fd25;
	// end inline asm
	shfl.sync.down.b32	%r149|%p71, %r147, %r150, 31, -1;
	shfl.sync.down.b32	%r148|%p72, %r146, %r150, 31, -1;
	// begin inline asm
	mov.b64 %fd145, {%r148,%r149};
	// end inline asm
	setp.gt.f64 	%p73, %fd25, %fd145;
	selp.f64 	%fd26, %fd145, %fd25, %p73;
	selp.b32 	%r264, %r151, %r264, %p73;
	setp.lt.u32 	%p74, %r49, 16384;
	@%p74 bra 	$L__BB0_43;
	shr.u32 	%r156, %r49, 14;
	shfl.sync.down.b32	%r157|%p75, %r264, %r156, 31, -1;
	// begin inline asm
	mov.b64 {%r152,%r153}, %fd26;
	// end inline asm
	shfl.sync.down.b32	%r155|%p76, %r153, %r156, 31, -1;
	shfl.sync.down.b32	%r154|%p77, %r152, %r156, 31, -1;
	// begin inline asm
	mov.b64 %fd147, {%r154,%r155};
	// end inline asm
	setp.gt.f64 	%p78, %fd26, %fd147;
	selp.f64 	%fd27, %fd147, %fd26, %p78;
	selp.b32 	%r264, %r157, %r264, %p78;
	setp.lt.u32 	%p79, %r49, 32768;
	@%p79 bra 	$L__BB0_43;
	shr.u32 	%r162, %r49, 15;
	shfl.sync.down.b32	%r163|%p80, %r264, %r162, 31, -1;
	// begin inline asm
	mov.b64 {%r158,%r159}, %fd27;
	// end inline asm
	shfl.sync.down.b32	%r161|%p81, %r159, %r162, 31, -1;
	shfl.sync.down.b32	%r160|%p82, %r158, %r162, 31, -1;
	// begin inline asm
	mov.b64 %fd149, {%r160,%r161};
	// end inline asm
	setp.gt.f64 	%p83, %fd27, %fd149;
	selp.f64 	%fd28, %fd149, %fd27, %p83;
	selp.b32 	%r264, %r163, %r264, %p83;
	setp.lt.u32 	%p84, %r49, 65536;
	@%p84 bra 	$L__BB0_43;
	shr.u32 	%r168, %r49, 16;
	shfl.sync.down.b32	%r169|%p85, %r264, %r168, 31, -1;
	// begin inline asm
	mov.b64 {%r164,%r165}, %fd28;
	// end inline asm
	shfl.sync.down.b32	%r167|%p86, %r165, %r168, 31, -1;
	shfl.sync.down.b32	%r166|%p87, %r164, %r168, 31, -1;
	// begin inline asm
	mov.b64 %fd151, {%r166,%r167};
	// end inline asm
	setp.gt.f64 	%p88, %fd28, %fd151;
	selp.f64 	%fd29, %fd151, %fd28, %p88;
	selp.b32 	%r264, %r169, %r264, %p88;
	setp.lt.u32 	%p89, %r49, 131072;
	@%p89 bra 	$L__BB0_43;
	shr.u32 	%r174, %r49, 17;
	shfl.sync.down.b32	%r175|%p90, %r264, %r174, 31, -1;
	// begin inline asm
	mov.b64 {%r170,%r171}, %fd29;
	// end inline asm
	shfl.sync.down.b32	%r173|%p91, %r171, %r174, 31, -1;
	shfl.sync.down.b32	%r172|%p92, %r170, %r174, 31, -1;
	// begin inline asm
	mov.b64 %fd153, {%r172,%r173};
	// end inline asm
	setp.gt.f64 	%p93, %fd29, %fd153;
	selp.f64 	%fd30, %fd153, %fd29, %p93;
	selp.b32 	%r264, %r175, %r264, %p93;
	setp.lt.u32 	%p94, %r49, 262144;
	@%p94 bra 	$L__BB0_43;
	shr.u32 	%r180, %r49, 18;
	shfl.sync.down.b32	%r181|%p95, %r264, %r180, 31, -1;
	// begin inline asm
	mov.b64 {%r176,%r177}, %fd30;
	// end inline asm
	shfl.sync.down.b32	%r179|%p96, %r177, %r180, 31, -1;
	shfl.sync.down.b32	%r178|%p97, %r176, %r180, 31, -1;
	// begin inline asm
	mov.b64 %fd155, {%r178,%r179};
	// end inline asm
	setp.gt.f64 	%p98, %fd30, %fd155;
	selp.f64 	%fd31, %fd155, %fd30, %p98;
	selp.b32 	%r264, %r181, %r264, %p98;
	setp.lt.u32 	%p99, %r49, 524288;
	@%p99 bra 	$L__BB0_43;
	shr.u32 	%r186, %r49, 19;
	shfl.sync.down.b32	%r187|%p100, %r264, %r186, 31, -1;
	// begin inline asm
	mov.b64 {%r182,%r183}, %fd31;
	// end inline asm
	shfl.sync.down.b32	%r185|%p101, %r183, %r186, 31, -1;
	shfl.sync.down.b32	%r184|%p102, %r182, %r186, 31, -1;
	// begin inline asm
	mov.b64 %fd157, {%r184,%r185};
	// end inline asm
	setp.gt.f64 	%p103, %fd31, %fd157;
	selp.f64 	%fd32, %fd157, %fd31, %p103;
	selp.b32 	%r264, %r187, %r264, %p103;
	setp.lt.u32 	%p104, %r49, 1048576;
	@%p104 bra 	$L__BB0_43;
	shr.u32 	%r192, %r49, 20;
	shfl.sync.down.b32	%r193|%p105, %r264, %r192, 31, -1;
	// begin inline asm
	mov.b64 {%r188,%r189}, %fd32;
	// end inline asm
	shfl.sync.down.b32	%r191|%p106, %r189, %r192, 31, -1;
	shfl.sync.down.b32	%r190|%p107, %r188, %r192, 31, -1;
	// begin inline asm
	mov.b64 %fd159, {%r190,%r191};
	// end inline asm
	setp.gt.f64 	%p108, %fd32, %fd159;
	selp.f64 	%fd33, %fd159, %fd32, %p108;
	selp.b32 	%r264, %r193, %r264, %p108;
	setp.lt.u32 	%p109, %r49, 2097152;
	@%p109 bra 	$L__BB0_43;
	shr.u32 	%r198, %r49, 21;
	shfl.sync.down.b32	%r199|%p110, %r264, %r198, 31, -1;
	// begin inline asm
	mov.b64 {%r194,%r195}, %fd33;
	// end inline asm
	shfl.sync.down.b32	%r197|%p111, %r195, %r198, 31, -1;
	shfl.sync.down.b32	%r196|%p112, %r194, %r198, 31, -1;
	// begin inline asm
	mov.b64 %fd161, {%r196,%r197};
	// end inline asm
	setp.gt.f64 	%p113, %fd33, %fd161;
	selp.f64 	%fd34, %fd161, %fd33, %p113;
	selp.b32 	%r264, %r199, %r264, %p113;
	setp.lt.u32 	%p114, %r49, 4194304;
	@%p114 bra 	$L__BB0_43;
	shr.u32 	%r204, %r49, 22;
	shfl.sync.down.b32	%r205|%p115, %r264, %r204, 31, -1;
	// begin inline asm
	mov.b64 {%r200,%r201}, %fd34;
	// end inline asm
	shfl.sync.down.b32	%r203|%p116, %r201, %r204, 31, -1;
	shfl.sync.down.b32	%r202|%p117, %r200, %r204, 31, -1;
	// begin inline asm
	mov.b64 %fd163, {%r202,%r203};
	// end inline asm
	setp.gt.f64 	%p118, %fd34, %fd163;
	selp.f64 	%fd35, %fd163, %fd34, %p118;
	selp.b32 	%r264, %r205, %r264, %p118;
	setp.lt.u32 	%p119, %r49, 8388608;
	@%p119 bra 	$L__BB0_43;
	shr.u32 	%r210, %r49, 23;
	shfl.sync.down.b32	%r211|%p120, %r264, %r210, 31, -1;
	// begin inline asm
	mov.b64 {%r206,%r207}, %fd35;
	// end inline asm
	shfl.sync.down.b32	%r209|%p121, %r207, %r210, 31, -1;
	shfl.sync.down.b32	%r208|%p122, %r206, %r210, 31, -1;
	// begin inline asm
	mov.b64 %fd165, {%r208,%r209};
	// end inline asm
	setp.gt.f64 	%p123, %fd35, %fd165;
	selp.f64 	%fd36, %fd165, %fd35, %p123;
	selp.b32 	%r264, %r211, %r264, %p123;
	setp.lt.u32 	%p124, %r49, 16777216;
	@%p124 bra 	$L__BB0_43;
	shr.u32 	%r216, %r49, 24;
	shfl.sync.down.b32	%r217|%p125, %r264, %r216, 31, -1;
	// begin inline asm
	mov.b64 {%r212,%r213}, %fd36;
	// end inline asm
	shfl.sync.down.b32	%r215|%p126, %r213, %r216, 31, -1;
	shfl.sync.down.b32	%r214|%p127, %r212, %r216, 31, -1;
	// begin inline asm
	mov.b64 %fd167, {%r214,%r215};
	// end inline asm
	setp.gt.f64 	%p128, %fd36, %fd167;
	selp.f64 	%fd37, %fd167, %fd36, %p128;
	selp.b32 	%r264, %r217, %r264, %p128;
	setp.lt.u32 	%p129, %r49, 33554432;
	@%p129 bra 	$L__BB0_43;
	shr.u32 	%r222, %r49, 25;
	shfl.sync.down.b32	%r223|%p130, %r264, %r222, 31, -1;
	// begin inline asm
	mov.b64 {%r218,%r219}, %fd37;
	// end inline asm
	shfl.sync.down.b32	%r221|%p131, %r219, %r222, 31, -1;
	shfl.sync.down.b32	%r220|%p132, %r218, %r222, 31, -1;
	// begin inline asm
	mov.b64 %fd169, {%r220,%r221};
	// end inline asm
	setp.gt.f64 	%p133, %fd37, %fd169;
	selp.f64 	%fd38, %fd169, %fd37, %p133;
	selp.b32 	%r264, %r223, %r264, %p133;
	setp.lt.u32 	%p134, %r49, 67108864;
	@%p134 bra 	$L__BB0_43;
	shr.u32 	%r228, %r49, 26;
	shfl.sync.down.b32	%r229|%p135, %r264, %r228, 31, -1;
	// begin inline asm
	mov.b64 {%r224,%r225}, %fd38;
	// end inline asm
	shfl.sync.down.b32	%r227|%p136, %r225, %r228, 31, -1;
	shfl.sync.down.b32	%r226|%p137, %r224, %r228, 31, -1;
	// begin inline asm
	mov.b64 %fd171, {%r226,%r227};
	// end inline asm
	setp.gt.f64 	%p138, %fd38, %fd171;
	selp.f64 	%fd39, %fd171, %fd38, %p138;
	selp.b32 	%r264, %r229, %r264, %p138;
	setp.lt.u32 	%p139, %r49, 134217728;
	@%p139 bra 	$L__BB0_43;
	shr.u32 	%r234, %r49, 27;
	shfl.sync.down.b32	%r235|%p140, %r264, %r234, 31, -1;
	// begin inline asm
	mov.b64 {%r230,%r231}, %fd39;
	// end inline asm
	shfl.sync.down.b32	%r233|%p141, %r231, %r234, 31, -1;
	shfl.sync.down.b32	%r232|%p142, %r230, %r234, 31, -1;
	// begin inline asm
	mov.b64 %fd173, {%r232,%r233};
	// end inline asm
	setp.gt.f64 	%p143, %fd39, %fd173;
	selp.f64 	%fd40, %fd173, %fd39, %p143;
	selp.b32 	%r264, %r235, %r264, %p143;
	setp.lt.u32 	%p144, %r49, 268435456;
	@%p144 bra 	$L__BB0_43;
	shr.u32 	%r240, %r49, 28;
	shfl.sync.down.b32	%r241|%p145, %r264, %r240, 31, -1;
	// begin inline asm
	mov.b64 {%r236,%r237}, %fd40;
	// end inline asm
	shfl.sync.down.b32	%r239|%p146, %r237, %r240, 31, -1;
	shfl.sync.down.b32	%r238|%p147, %r236, %r240, 31, -1;
	// begin inline asm
	mov.b64 %fd175, {%r238,%r239};
	// end inline asm
	setp.gt.f64 	%p148, %fd40, %fd175;
	selp.f64 	%fd41, %fd175, %fd40, %p148;
	selp.b32 	%r264, %r241, %r264, %p148;
	setp.lt.u32 	%p149, %r49, 536870912;
	@%p149 bra 	$L__BB0_43;
	shr.u32 	%r246, %r49, 29;
	shfl.sync.down.b32	%r247|%p150, %r264, %r246, 31, -1;
	// begin inline asm
	mov.b64 {%r242,%r243}, %fd41;
	// end inline asm
	shfl.sync.down.b32	%r245|%p151, %r243, %r246, 31, -1;
	shfl.sync.down.b32	%r244|%p152, %r242, %r246, 31, -1;
	// begin inline asm
	mov.b64 %fd177, {%r244,%r245};
	// end inline asm
	setp.gt.f64 	%p153, %fd41, %fd177;
	selp.f64 	%fd42, %fd177, %fd41, %p153;
	selp.b32 	%r264, %r247, %r264, %p153;
	setp.lt.u32 	%p154, %r49, 1073741824;
	@%p154 bra 	$L__BB0_43;
	shr.u32 	%r252, %r49, 30;
	shfl.sync.down.b32	%r253|%p155, %r264, %r252, 31, -1;
	// begin inline asm
	mov.b64 {%r248,%r249}, %fd42;
	// end inline asm
	shfl.sync.down.b32	%r251|%p156, %r249, %r252, 31, -1;
	shfl.sync.down.b32	%r250|%p157, %r248, %r252, 31, -1;
	// begin inline asm
	mov.b64 %fd179, {%r250,%r251};
	// end inline asm
	setp.gt.f64 	%p158, %fd42, %fd179;
	selp.f64 	%fd43, %fd179, %fd42, %p158;
	selp.b32 	%r264, %r253, %r264, %p158;
	setp.gt.s32 	%p159, %r49, -1;
	@%p159 bra 	$L__BB0_43;
	shfl.sync.down.b32	%r258|%p160, %r264, 1, 31, -1;
	// begin inline asm
	mov.b64 {%r254,%r255}, %fd43;
	// end inline asm
	shfl.sync.down.b32	%r257|%p161, %r255, 1, 31, -1;
	shfl.sync.down.b32	%r256|%p162, %r254, 1, 31, -1;
	// begin inline asm
	mov.b64 %fd181, {%r256,%r257};
	// end inline asm
	setp.gt.f64 	%p163, %fd43, %fd181;
	selp.b32 	%r264, %r258, %r264, %p163;
$L__BB0_43:
	setp.ne.s32 	%p164, %r1, 0;
	@%p164 bra 	$L__BB0_45;
	cvta.to.global.u64 	%rd51, %rd5;
	mul.wide.u32 	%rd52, %r2, 4;
	add.s64 	%rd53, %rd51, %rd52;
	st.global.u32 	[%rd53], %r264;
$L__BB0_45:
	ret;

}
	// .globl	_Z5cc_p1PdPjS_S0_
.visible .entry _Z5cc_p1PdPjS_S0_(
	.param .u64 .ptr .align 1 _Z5cc_p1PdPjS_S0__param_0,
	.param .u64 .ptr .align 1 _Z5cc_p1PdPjS_S0__param_1,
	.param .u64 .ptr .align 1 _Z5cc_p1PdPjS_S0__param_2,
	.param .u64 .ptr .align 1 _Z5cc_p1PdPjS_S0__param_3
)
{
	.reg .pred 	%p<62>;
	.reg .b32 	%r<203>;
	.reg .b64 	%rd<87>;
	.reg .b64 	%fd<106>;

	ld.param.u64 	%rd18, [_Z5cc_p1PdPjS_S0__param_0];
	ld.param.u64 	%rd19, [_Z5cc_p1PdPjS_S0__param_1];
	cvta.to.global.u64 	%rd1, %rd18;
	cvta.to.global.u64 	%rd2, %rd19;
	mov.u32 	%r1, %ntid.x;
	mov.u32 	%r2, %ctaid.x;
	mov.u32 	%r3, %tid.x;
	div.u32 	%r4, 1048576, %r1;
	and.b32  	%r70, %r4, 2097144;
	neg.s32 	%r177, %r70;
	mul.wide.u32 	%rd3, %r1, 64;
	mul.wide.u32 	%rd4, %r1, 32;
	shl.b32 	%r71, %r1, 2;
	add.s32 	%r72, %r3, %r71;
	mul.wide.u32 	%rd5, %r72, 8;
	mul.wide.u32 	%rd6, %r72, 4;
	mad.lo.s32 	%r73, %r1, 5, %r3;
	mul.wide.u32 	%rd7, %r73, 8;
	mul.wide.u32 	%rd8, %r73, 4;
	mad.lo.s32 	%r74, %r1, 6, %r3;
	mul.wide.u32 	%rd9, %r74, 8;
	mul.wide.u32 	%rd10, %r3, 8;
	mul.wide.u32 	%rd11, %r3, 4;
	mov.f64 	%fd85, 0d0000000000000000;
	mov.b32 	%r178, 0;
	mov.u64 	%rd85, %rd2;
	mov.u64 	%rd86, %rd1;
	mov.u32 	%r180, %r178;
$L__BB1_1:
	.pragma "nounroll";
	add.s64 	%rd20, %rd85, %rd11;
	ld.global.u32 	%r75, [%rd20];
	setp.ne.s32 	%p1, %r75, %r2;
	@%p1 bra 	$L__BB1_3;
	add.s32 	%r180, %r180, 1;
	add.s64 	%rd21, %rd86, %rd10;
	ld.global.f64 	%fd46, [%rd21];
	add.f64 	%fd85, %fd85, %fd46;
$L__BB1_3:
	add.s32 	%r76, %r3, %r1;
	mul.wide.u32 	%rd22, %r76, 4;
	add.s64 	%rd23, %rd85, %rd22;
	ld.global.u32 	%r77, [%rd23];
	setp.ne.s32 	%p2, %r77, %r2;
	@%p2 bra 	$L__BB1_5;
	add.s32 	%r180, %r180, 1;
	add.s32 	%r78, %r3, %r1;
	mul.wide.u32 	%rd24, %r78, 8;
	add.s64 	%rd25, %rd86, %rd24;
	ld.global.f64 	%fd47, [%rd25];
	add.f64 	%fd85, %fd85, %fd47;
$L__BB1_5:
	shl.b32 	%r79, %r1, 1;
	add.s32 	%r80, %r3, %r79;
	mul.wide.u32 	%rd26, %r80, 4;
	add.s64 	%rd27, %rd85, %rd26;
	ld.global.u32 	%r81, [%rd27];
	setp.ne.s32 	%p3, %r81, %r2;
	@%p3 bra 	$L__BB1_7;
	add.s32 	%r180, %r180, 1;
	shl.b32 	%r82, %r1, 1;
	add.s32 	%r83, %r3, %r82;
	mul.wide.u32 	%rd28, %r83, 8;
	add.s64 	%rd29, %rd86, %rd28;
	ld.global.f64 	%fd48, [%rd29];
	add.f64 	%fd85, %fd85, %fd48;
$L__BB1_7:
	mad.lo.s32 	%r84, %r1, 3, %r3;
	mul.wide.u32 	%rd30, %r84, 4;
	add.s64 	%rd31, %rd85, %rd30;
	ld.global.u32 	%r85, [%rd31];
	setp.ne.s32 	%p4, %r85, %r2;
	@%p4 bra 	$L__BB1_9;
	add.s32 	%r180, %r180, 1;
	mad.lo.s32 	%r86, %r1, 3, %r3;
	mul.wide.u32 	%rd32, %r86, 8;
	add.s64 	%rd33, %rd86, %rd32;
	ld.global.f64 	%fd49, [%rd33];
	add.f64 	%fd85, %fd85, %fd49;
$L__BB1_9:
	add.s64 	%rd34, %rd85, %rd6;
	ld.global.u32 	%r87, [%rd34];
	setp.ne.s32 	%p5, %r87, %r2;
	@%p5 bra 	$L__BB1_11;
	add.s32 	%r180, %r180, 1;
	add.s64 	%rd35, %rd86, %rd5;
	ld.global.f64 	%fd50, [%rd35];
	add.f64 	%fd85, %fd85, %fd50;
$L__BB1_11:
	add.s64 	%rd36, %rd85, %rd8;
	ld.global.u32 	%r88, [%rd36];
	setp.ne.s32 	%p6, %r88, %r2;
	@%p6 bra 	$L__BB1_13;
	add.s32 	%r180, %r180, 1;
	add.s64 	%rd37, %rd86, %rd7;
	ld.global.f64 	%fd51, [%rd37];
	add.f64 	%fd85, %fd85, %fd51;
$L__BB1_13:
	mad.lo.s32 	%r89, %r1, 6, %r3;
	mul.wide.u32 	%rd38, %r89, 4;
	add.s64 	%rd39, %rd85, %rd38;
	ld.global.u32 	%r90, [%rd39];
	setp.ne.s32 	%p7, %r90, %r2;
	@%p7 bra 	$L__BB1_15;
	add.s32 	%r180, %r180, 1;
	add.s64 	%rd40, %rd86, %rd9;
	ld.global.f64 	%fd52, [%rd40];
	add.f64 	%fd85, %fd85, %fd52;
$L__BB1_15:
	mad.lo.s32 	%r91, %r1, 7, %r3;
	mul.wide.u32 	%rd41, %r91, 4;
	add.s64 	%rd42, %rd85, %rd41;
	ld.global.u32 	%r92, [%rd42];
	setp.ne.s32 	%p8, %r92, %r2;
	@%p8 bra 	$L__BB1_17;
	add.s32 	%r180, %r180, 1;
	mad.lo.s32 	%r93, %r1, 7, %r3;
	mul.wide.u32 	%rd43, %r93, 8;
	add.s64 	%rd44, %rd86, %rd43;
	ld.global.f64 	%fd53, [%rd44];
	add.f64 	%fd85, %fd85, %fd53;
$L__BB1_17:
	add.s32 	%r178, %r178, 8;
	add.s32 	%r177, %r177, 8;
	add.s64 	%rd86, %rd86, %rd3;
	add.s64 	%rd85, %rd85, %rd4;
	setp.ne.s32 	%p9, %r177, 0;
	@%p9 bra 	$L__BB1_1;
	and.b32  	%r27, %r4, 7;
	setp.eq.s32 	%p10, %r27, 0;
	@%p10 bra 	$L__BB1_39;
	and.b32  	%r28, %r4, 3;
	setp.lt.u32 	%p11, %r27, 4;
	and.b32  	%r198, %r4, 2097144;
	@%p11 bra 	$L__BB1_29;
	add.s64 	%rd45, %rd85, %rd11;
	ld.global.u32 	%r95, [%rd45];
	setp.ne.s32 	%p12, %r95, %r2;
	@%p12 bra 	$L__BB1_22;
	add.s32 	%r180, %r180, 1;
	add.s64 	%rd46, %rd86, %rd10;
	ld.global.f64 	%fd55, [%rd46];
	add.f64 	%fd85, %fd85, %fd55;
$L__BB1_22:
	mad.lo.s32 	%r32, %r1, 9, %r3;
	mul.wide.u32 	%rd47, %r32, 4;
	sub.s64 	%rd48, %rd47, %rd4;
	add.s64 	%rd49, %rd85, %rd48;
	ld.global.u32 	%r96, [%rd49];
	setp.ne.s32 	%p13, %r96, %r2;
	@%p13 bra 	$L__BB1_24;
	add.s32 	%r180, %r180, 1;
	mul.wide.u32 	%rd50, %r32, 8;
	sub.s64 	%rd51, %rd50, %rd3;
	add.s64 	%rd52, %rd86, %rd51;
	ld.global.f64 	%fd56, [%rd52];
	add.f64 	%fd85, %fd85, %fd56;
$L__BB1_24:
	mad.lo.s32 	%r35, %r1, 10, %r3;
	mul.wide.u32 	%rd53, %r35, 4;
	sub.s64 	%rd54, %rd53, %rd4;
	add.s64 	%rd55, %rd85, %rd54;
	ld.global.u32 	%r97, [%rd55];
	setp.ne.s32 	%p14, %r97, %r2;
	@%p14 bra 	$L__BB1_26;
	add.s32 	%r180, %r180, 1;
	mul.wide.u32 	%rd56, %r35, 8;
	sub.s64 	%rd57, %rd56, %rd3;
	add.s64 	%rd58, %rd86, %rd57;
	ld.global.f64 	%fd57, [%rd58];
	add.f64 	%fd85, %fd85, %fd57;
$L__BB1_26:
	mad.lo.s32 	%r38, %r1, 11, %r3;
	mul.wide.u32 	%rd59, %r38, 4;
	sub.s64 	%rd60, %rd59, %rd4;
	add.s64 	%rd61, %rd85, %rd60;
	ld.global.u32 	%r98, [%rd61];
	setp.ne.s32 	%p15, %r98, %r2;
	@%p15 bra 	$L__BB1_28;
	add.s32 	%r180, %r180, 1;
	mul.wide.u32 	%rd62, %r38, 8;
	sub.s64 	%rd63, %rd62, %rd3;
	add.s64 	%rd64, %rd86, %rd63;
	ld.global.f64 	%fd58, [%rd64];
	add.f64 	%fd85, %fd85, %fd58;
$L__BB1_28:
	add.s32 	%r198, %r178, 4;
$L__BB1_29:
	setp.eq.s32 	%p16, %r28, 0;
	@%p16 bra 	$L__BB1_39;
	setp.eq.s32 	%p17, %r28, 1;
	@%p17 bra 	$L__BB1_36;
	mad.lo.s32 	%r45, %r198, %r1, %r3;
	mul.wide.u32 	%rd65, %r45, 4;
	add.s64 	%rd66, %rd2, %rd65;
	ld.global.u32 	%r100, [%rd66];
	setp.ne.s32 	%p18, %r100, %r2;
	@%p18 bra 	$L__BB1_33;
	add.s32 	%r180, %r180, 1;
	mul.wide.u32 	%rd67, %r45, 8;
	add.s64 	%rd68, %rd1, %rd67;
	ld.global.f64 	%fd60, [%rd68];
	add.f64 	%fd85, %fd85, %fd60;
$L__BB1_33:
	add.s32 	%r48, %r45, %r1;
	mul.wide.u32 	%rd69, %r48, 4;
	add.s64 	%rd70, %rd2, %rd69;
	ld.global.u32 	%r101, [%rd70];
	setp.ne.s32 	%p19, %r101, %r2;
	@%p19 bra 	$L__BB1_35;
	add.s32 	%r180, %r180, 1;
	mul.wide.u32 	%rd71, %r48, 8;
	add.s64 	%rd72, %rd1, %rd71;
	ld.global.f64 	%fd61, [%rd72];
	add.f64 	%fd85, %fd85, %fd61;
$L__BB1_35:
	add.s32 	%r198, %r198, 2;
$L__BB1_36:
	and.b32  	%r102, %r4, 1;
	setp.eq.b32 	%p20, %r102, 1;
	not.pred 	%p21, %p20;
	@%p21 bra 	$L__BB1_39;
	mad.lo.s32 	%r55, %r198, %r1, %r3;
	mul.wide.u32 	%rd73, %r55, 4;
	add.s64 	%rd74, %rd2, %rd73;
	ld.global.u32 	%r103, [%rd74];
	setp.ne.s32 	%p22, %r103, %r2;
	@%p22 bra 	$L__BB1_39;
	add.s32 	%r180, %r180, 1;
	mul.wide.u32 	%rd75, %r55, 8;
	add.s64 	%rd76, %rd1, %rd75;
	ld.global.f64 	%fd62, [%rd76];
	add.f64 	%fd85, %fd85, %fd62;
$L__BB1_39:
	shr.u32 	%r58, %r1, 5;
	shl.b32 	%r124, %r58, 3;
	mov.u32 	%r125, smem;
	add.s32 	%r59, %r125, %r124;
	// begin inline asm
	mov.b64 {%r104,%r105}, %fd85;
	// end inline asm
	shfl.sync.down.b32	%r107|%p23, %r105, 16, 31, -1;
	shfl.sync.down.b32	%r106|%p24, %r104, 16, 31, -1;
	// begin inline asm
	mov.b64 %fd64, {%r106,%r107};
	// end inline asm
	add.f64 	%fd65, %fd85, %fd64;
	shfl.sync.down.b32	%r126|%p25, %r180, 16, 31, -1;
	add.s32 	%r127, %r126, %r180;
	// begin inline asm
	mov.b64 {%r108,%r109}, %fd65;
	// end inline asm
	shfl.sync.down.b32	%r111|%p26, %r109, 8, 31, -1;
	shfl.sync.down.b32	%r110|%p27, %r108, 8, 31, -1;
	// begin inline asm
	mov.b64 %fd66, {%r110,%r111};
	// end inline asm
	add.f64 	%fd67, %fd65, %fd66;
	shfl.sync.down.b32	%r128|%p28, %r127, 8, 31, -1;
	add.s32 	%r129, %r128, %r127;
	// begin inline asm
	mov.b64 {%r112,%r113}, %fd67;
	// end inline asm
	shfl.sync.down.b32	%r115|%p29, %r113, 4, 31, -1;
	shfl.sync.down.b32	%r114|%p30, %r112, 4, 31, -1;
	// begin inline asm
	mov.b64 %fd68, {%r114,%r115};
	// end inline asm
	add.f64 	%fd69, %fd67, %fd68;
	shfl.sync.down.b32	%r130|%p31, %r129, 4, 31, -1;
	add.s32 	%r131, %r130, %r129;
	// begin inline asm
	mov.b64 {%r116,%r117}, %fd69;
	// end inline asm
	shfl.sync.down.b32	%r119|%p32, %r117, 2, 31, -1;
	shfl.sync.down.b32	%r118|%p33, %r116, 2, 31, -1;
	// begin inline asm
	mov.b64 %fd70, {%r118,%r119};
	// end inline asm
	add.f64 	%fd71, %fd69, %fd70;
	shfl.sync.down.b32	%r132|%p34, %r131, 2, 31, -1;
	add.s32 	%r133, %r132, %r131;
	// begin inline asm
	mov.b64 {%r120,%r121}, %fd71;
	// end inline asm
	shfl.sync.down.b32	%r123|%p35, %r121, 1, 31, -1;
	shfl.sync.down.b32	%r122|%p36, %r120, 1, 31, -1;
	// begin inline asm
	mov.b64 %fd72, {%r122,%r123};
	// end inline asm
	add.f64 	%fd36, %fd71, %fd72;
	shfl.sync.down.b32	%r134|%p37, %r133, 1, 31, -1;
	add.s32 	%r60, %r134, %r133;
	and.b32  	%r135, %r3, 31;
	setp.ne.s32 	%p38, %r135, 0;
	@%p38 bra 	$L__BB1_41;
	shr.u32 	%r136, %r3, 2;
	add.s32 	%r138, %r125, %r136;
	st.shared.f64 	[%r138], %fd36;
	shr.u32 	%r139, %r3, 3;
	add.s32 	%r140, %r59, %r139;
	st.shared.u32 	[%r140], %r60;
$L__BB1_41:
	bar.sync 	0;
	setp.ge.u32 	%p39, %r3, %r58;
	mov.b32 	%r202, 0;
	mov.f64 	%fd105, 0d0000000000000000;
	@%p39 bra 	$L__BB1_43;
	shl.b32 	%r142, %r3, 3;
	add.s32 	%r144, %r125, %r142;
	ld.shared.f64 	%fd105, [%r144];
	shl.b32 	%r145, %r3, 2;
	add.s32 	%r146, %r59, %r145;
	ld.shared.u32 	%r202, [%r146];
$L__BB1_43:
	setp.gt.u32 	%p40, %r3, 31;
	@%p40 bra 	$L__BB1_52;
	setp.lt.u32 	%p41, %r1, 64;
	@%p41 bra 	$L__BB1_50;
	shr.u32 	%r151, %r1, 6;
	// begin inline asm
	mov.b64 {%r147,%r148}, %fd105;
	// end inline asm
	shfl.sync.down.b32	%r150|%p42, %r148, %r151, 31, -1;
	shfl.sync.down.b32	%r149|%p43, %r147, %r151, 31, -1;
	// begin inline asm
	mov.b64 %fd75, {%r149,%r150};
	// end inline asm
	add.f64 	%fd105, %fd105, %fd75;
	shfl.sync.down.b32	%r152|%p44, %r202, %r151, 31, -1;
	add.s32 	%r202, %r152, %r202;
	setp.lt.u32 	%p45, %r1, 128;
	@%p45 bra 	$L__BB1_50;
	shr.u32 	%r157, %r1, 7;
	// begin inline asm
	mov.b64 {%r153,%r154}, %fd105;
	// end inline asm
	shfl.sync.down.b32	%r156|%p46, %r154, %r157, 31, -1;
	shfl.sync.down.b32	%r155|%p47, %r153, %r157, 31, -1;
	// begin inline asm
	mov.b64 %fd77, {%r155,%r156};
	// end inline asm
	add.f64 	%fd105, %fd105, %fd77;
	shfl.sync.down.b32	%r158|%p48, %r202, %r157, 31, -1;
	add.s32 	%r202, %r158, %r202;
	setp.lt.u32 	%p49, %r1, 256;
	@%p49 bra 	$L__BB1_50;
	shr.u32 	%r163, %r1, 8;
	// begin inline asm
	mov.b64 {%r159,%r160}, %fd105;
	// end inline asm
	shfl.sync.down.b32	%r162|%p50, %r160, %r163, 31, -1;
	shfl.sync.down.b32	%r161|%p51, %r159, %r163, 31, -1;
	// begin inline asm
	mov.b64 %fd79, {%r161,%r162};
	// end inline asm
	add.f64 	%fd105, %fd105, %fd79;
	shfl.sync.down.b32	%r164|%p52, %r202, %r163, 31, -1;
	add.s32 	%r202, %r164, %r202;
	setp.lt.u32 	%p53, %r1, 512;
	@%p53 bra 	$L__BB1_50;
	shr.u32 	%r169, %r1, 9;
	// begin inline asm
	mov.b64 {%r165,%r166}, %fd105;
	// end inline asm
	shfl.sync.down.b32	%r168|%p54, %r166, %r169, 31, -1;
	shfl.sync.down.b32	%r167|%p55, %r165, %r169, 31, -1;
	// begin inline asm
	mov.b64 %fd81, {%r167,%r168};
	// end inline asm
	add.f64 	%fd105, %fd105, %fd81;
	shfl.sync.down.b32	%r170|%p56, %r202, %r169, 31, -1;
	add.s32 	%r202, %r170, %r202;
	setp.lt.u32 	%p57, %r1, 1024;
	@%p57 bra 	$L__BB1_50;
	shr.u32 	%r175, %r1, 10;
	// begin inline asm
	mov.b64 {%r171,%r172}, %fd105;
	// end inline asm
	shfl.sync.down.b32	%r174|%p58, %r172, %r175, 31, -1;
	shfl.sync.down.b32	%r173|%p59, %r171, %r175, 31, -1;
	// begin inline asm
	mov.b64 %fd83, {%r173,%r174};
	// end inline asm
	add.f64 	%fd105, %fd105, %fd83;
	shfl.sync.down.b32	%r176|%p60, %r202, %r175, 31, -1;
	add.s32 	%r202, %r176, %r202;
$L__BB1_50:
	setp.ne.s32 	%p61, %r3, 0;
	@%p61 bra 	$L__BB1_52;
	ld.param.u64 	%rd84, [_Z5cc_p1PdPjS_S0__param_3];
	ld.param.u64 	%rd83, [_Z5cc_p1PdPjS_S0__param_2];
	cvta.to.global.u64 	%rd77, %rd83;
	mul.wide.u32 	%rd78, %r2, 8;
	add.s64 	%rd79, %rd77, %rd78;
	st.global.f64 	[%rd79], %fd105;
	cvta.to.global.u64 	%rd80, %rd84;
	mul.wide.u32 	%rd81, %r2, 4;
	add.s64 	%rd82, %rd80, %rd81;
	st.global.u32 	[%rd82], %r202;
$L__BB1_52:
	ret;

}


// ===== COMPILED SASS (sm_100) =====

	.target	sm_100

	.elftype	@"ET_EXEC"


//--------------------- .note.nv.tkinfo           --------------------------
	.section	.note.nv.tkinfo,"",@"SHT_NOTE"
	.sectionflags	@"SHF_NOTE_NV_TKINFO"
	.tkinfo
        /*0018*/ 	.word	0x00000002
        /*0030*/ 	.string	""
        /*0030*/ 	.string	"ptxas"
        /*0030*/ 	.string	"Cuda compilation tools, release 13.0, V13.0.88"
        /*0030*/ 	.string	"Build cuda_13.0.r13.0/compiler.36424714_0"
        /*0030*/ 	.string	"-arch sm_100 -m 64 "



//--------------------- .note.nv.cuinfo           --------------------------
	.section	.note.nv.cuinfo,"",@"SHT_NOTE"
	.sectionflags	@"SHF_NOTE_NV_CUINFO"
        /*0018*/ 	.short	0x0002
        /*001a*/ 	.short	0x0064
        /*001c*/ 	.short	0x0082
	.zero		2


//--------------------- .nv.info                  --------------------------
	.section	.nv.info,"",@"SHT_CUDA_INFO"
	.align	4


	//----- nvinfo : EIATTR_REGCOUNT
	.align		4
        /*0000*/ 	.byte	0x04, 0x2f
        /*0002*/ 	.short	(.L_2 - .L_1)
	.align		4
.L_1:
        /*0004*/ 	.word	index@(_Z4nnc1jPdS_Pj)
        /*0008*/ 	.word	0x00000020


	//----- nvinfo : EIATTR_FRAME_SIZE
	.align		4
.L_2:
        /*000c*/ 	.byte	0x04, 0x11
        /*000e*/ 	.short	(.L_4 - .L_3)
	.align		4
.L_3:
        /*0010*/ 	.word	index@(_Z4nnc1jPdS_Pj)
        /*0014*/ 	.word	0x00000000


	//----- nvinfo : EIATTR_REGCOUNT
	.align		4
.L_4:
        /*0018*/ 	.byte	0x04, 0x2f
        /*001a*/ 	.short	(.L_6 - .L_5)
	.align		4
.L_5:
        /*001c*/ 	.word	index@(_Z5cc_p1PdPjS_S0_)
        /*0020*/ 	.word	0x00000020


	//----- nvinfo : EIATTR_FRAME_SIZE
	.align		4
.L_6:
        /*0024*/ 	.byte	0x04, 0x11
        /*0026*/ 	.short	(.L_8 - .L_7)
	.align		4
.L_7:
        /*0028*/ 	.word	index@(_Z5cc_p1PdPjS_S0_)
        /*002c*/ 	.word	0x00000000


	//----- nvinfo : EIATTR_MIN_STACK_SIZE
	.align		4
.L_8:
        /*0030*/ 	.byte	0x04, 0x12
        /*0032*/ 	.short	(.L_10 - .L_9)
	.align		4
.L_9:
        /*0034*/ 	.word	index@(_Z5cc_p1PdPjS_S0_)
        /*0038*/ 	.word	0x00000000


	//----- nvinfo : EIATTR_MIN_STACK_SIZE
	.align		4
.L_10:
        /*003c*/ 	.byte	0x04, 0x12
        /*003e*/ 	.short	(.L_12 - .L_11)
	.align		4
.L_11:
        /*0040*/ 	.word	index@(_Z4nnc1jPdS_Pj)
        /*0044*/ 	.word	0x00000000
.L_12:


//--------------------- .nv.compat                --------------------------
	.section	.nv.compat,"",@"SHT_CUDA_COMPAT_INFO"
	.align	4
        /*0000*/ 	.byte	0x02, 0x09, 0x00, 0x00, 0x02, 0x02, 0x01, 0x00, 0x02, 0x05, 0x05, 0x00, 0x03, 0x07, 0x01, 0x01
        /*0010*/ 	.byte	0x02, 0x03, 0x00, 0x00, 0x02, 0x06, 0x01, 0x00, 0x04, 0x0b, 0x08, 0x00, 0x01, 0x00, 0x00, 0x00
        /*0020*/ 	.byte	0x00, 0x00, 0x00, 0x00


//--------------------- .nv.info._Z5cc_p1PdPjS_S0_ --------------------------
	.section	.nv.info._Z5cc_p1PdPjS_S0_,"",@"SHT_CUDA_INFO"
	.sectionflags	@""
	.align	4


	//----- nvinfo : EIATTR_CUDA_API_VERSION
	.align		4
        /*0000*/ 	.byte	0x04, 0x37
        /*0002*/ 	.short	(.L_14 - .L_13)
.L_13:
        /*0004*/ 	.word	0x00000082


	//----- nvinfo : EIATTR_KPARAM_INFO
	.align		4
.L_14:
        /*0008*/ 	.byte	0x04, 0x17
        /*000a*/ 	.short	(.L_16 - .L_15)
.L_15:
        /*000c*/ 	.word	0x00000000
        /*0010*/ 	.short	0x0003
        /*0012*/ 	.short	0x0018
        /*0014*/ 	.byte	0x00, 0xf5, 0x21, 0x00


	//----- nvinfo : EIATTR_KPARAM_INFO
	.align		4
.L_16:
        /*0018*/ 	.byte	0x04, 0x17
        /*001a*/ 	.short	(.L_18 - .L_17)
.L_17:
        /*001c*/ 	.word	0x00000000
        /*0020*/ 	.short	0x0002
        /*0022*/ 	.short	0x0010
        /*0024*/ 	.byte	0x00, 0xf5, 0x21, 0x00


	//----- nvinfo : EIATTR_KPARAM_INFO
	.align		4
.L_18:
        /*0028*/ 	.byte	0x04, 0x17
        /*002a*/ 	.short	(.L_20 - .L_19)
.L_19:
        /*002c*/ 	.word	0x00000000
        /*0030*/ 	.short	0x0001
        /*0032*/ 	.short	0x0008
        /*0034*/ 	.byte	0x00, 0xf5, 0x21, 0x00


	//----- nvinfo : EIATTR_KPARAM_INFO
	.align		4
.L_20:
        /*0038*/ 	.byte	0x04, 0x17
        /*003a*/ 	.short	(.L_22 - .L_21)
.L_21:
        /*003c*/ 	.word	0x00000000
        /*0040*/ 	.short	0x0000
        /*0042*/ 	.short	0x0000
        /*0044*/ 	.byte	0x00, 0xf5, 0x21, 0x00


	//----- nvinfo : EIATTR_SPARSE_MMA_MASK
	.align		4
.L_22:
        /*0048*/ 	.byte	0x03, 0x50
        /*004a*/ 	.short	0x0000


	//----- nvinfo : EIATTR_MAXREG_COUNT
	.align		4
        /*004c*/ 	.byte	0x03, 0x1b
        /*004e*/ 	.short	0x00ff


	//----- nvinfo : EIATTR_NUM_BARRIERS
	.align		4
        /*0050*/ 	.byte	0x02, 0x4c
        /*0052*/ 	.byte	0x01
	.zero		1


	//----- nvinfo : EIATTR_MERCURY_ISA_VERSION
	.align		4
        /*0054*/ 	.byte	0x03, 0x5f
        /*0056*/ 	.short	0x0101


	//----- nvinfo : EIATTR_COOP_GROUP_MASK_REGIDS
	.align		4
        /*0058*/ 	.byte	0x04, 0x29
        /*005a*/ 	.short	(.L_24 - .L_23)


	//   ....[0]....
.L_23:
        /*005c*/ 	.word	0xffffffff


	//   ....[1]....
        /*0060*/ 	.word	0xffffffff


	//   ....[2]....
        /*0064*/ 	.word	0xffffffff


	//   ....[3]....
        /*0068*/ 	.word	0xffffffff


	//   ....[4]....
        /*006c*/ 	.word	0xffffffff


	//   ....[5]....
        /*0070*/ 	.word	0xffffffff


	//   ....[6]....
        /*0074*/ 	.word	0xffffffff


	//   ....[7]....
        /*0078*/ 	.word	0xffffffff


	//   ....[8]....
        /*007c*/ 	.word	0xffffffff


	//   ....[9]....
        /*0080*/ 	.word	0xffffffff


	//   ....[10]....
        /*0084*/ 	.word	0xffffffff


	//   ....[11]....
        /*0088*/ 	.word	0xffffffff


	//   ....[12]....
        /*008c*/ 	.word	0xffffffff


	//   ....[13]....
        /*0090*/ 	.word	0xffffffff


	//   ....[14]....
        /*0094*/ 	.word	0xffffffff


	//   ....[15]....
        /*0098*/ 	.word	0xffffffff


	//   ....[16]....
        /*009c*/ 	.word	0xffffffff


	//   ....[17]....
        /*00a0*/ 	.word	0xffffffff


	//   ....[18]....
        /*00a4*/ 	.word	0xffffffff


	//   ....[19]....
        /*00a8*/ 	.word	0xffffffff


	//   ....[20]....
        /*00ac*/ 	.word	0xffffffff


	//   ....[21]....
        /*00b0*/ 	.word	0xffffffff


	//   ....[22]....
        /*00b4*/ 	.word	0xffffffff


	//   ....[23]....
        /*00b8*/ 	.word	0xffffffff


	//   ....[24]....
        /*00bc*/ 	.word	0xffffffff


	//   ....[25]....
        /*00c0*/ 	.word	0xffffffff


	//   ....[26]....
        /*00c4*/ 	.word	0xffffffff


	//   ....[27]....
        /*00c8*/ 	.word	0xffffffff


	//   ....[28]....
        /*00cc*/ 	.word	0xffffffff


	//   ....[29]....
        /*00d0*/ 	.word	0xffffffff


	//----- nvinfo : EIATTR_COOP_GROUP_INSTR_OFFSETS
	.align		4
.L_24:
        /*00d4*/ 	.byte	0x04, 0x28
        /*00d6*/ 	.short	(.L_26 - .L_25)


	//   ....[0]....
.L_25:
        /*00d8*/ 	.word	0x00000c60


	//   ....[1]....
        /*00dc*/ 	.word	0x00000c80


	//   ....[2]....
        /*00e0*/ 	.word	0x00000c90


	//   ....[3]....
        /*00e4*/ 	.word	0x00000cd0


	//   ....[4]....
        /*00e8*/ 	.word	0x00000ce0


	//   ....[5]....
        /*00ec*/ 	.word	0x00000cf0


	//   ....[6]....
        /*00f0*/ 	.word	0x00000d30


	//   ....[7]....
        /*00f4*/ 	.word	0x00000d50


	//   ....[8]....
        /*00f8*/ 	.word	0x00000d60


	//   ....[9]....
        /*00fc*/ 	.word	0x00000d90


	//   ....[10]....
        /*0100*/ 	.word	0x00000da0


	//   ....[11]....
        /*0104*/ 	.word	0x00000db0


	//   ....[12]....
        /*0108*/ 	.word	0x00000df0


	//   ....[13]....
        /*010c*/ 	.word	0x00000e10


	//   ....[14]....
        /*0110*/ 	.word	0x00000e30


	//   ....[15]....
        /*0114*/ 	.word	0x00000f70


	//   ....[16]....
        /*0118*/ 	.word	0x00000f80


	//   ....[17]....
        /*011c*/ 	.word	0x00000f90


	//   ....[18]....
        /*0120*/ 	.word	0x00000ff0


	//   ....[19]....
        /*0124*/ 	.word	0x00001000


	//   ....[20]....
        /*0128*/ 	.word	0x00001010


	//   ....[21]....
        /*012c*/ 	.word	0x00001070


	//   ....[22]....
        /*0130*/ 	.word	0x00001080


	//   ....[23]....
        /*0134*/ 	.word	0x00001090


	//   ....[24]....
        /*0138*/ 	.word	0x000010f0


	//   ....[25]....
        /*013c*/ 	.word	0x00001100


	//   ....[26]....
        /*0140*/ 	.word	0x00001110


	//   ....[27]....
        /*0144*/ 	.word	0x00001160


	//   ....[28]....
        /*0148*/ 	.word	0x00001170


	//   ....[29]....
        /*014c*/ 	.word	0x00001180


	//----- nvinfo : EIATTR_VRC_CTA_INIT_COUNT
	.align		4
.L_26:
        /*0150*/ 	.byte	0x02, 0x4a
	.zero		1
	.zero		1


	//----- nvinfo : EIATTR_EXIT_INSTR_OFFSETS
	.align		4
        /*0154*/ 	.byte	0x04, 0x1c
        /*0156*/ 	.short	(.L_28 - .L_27)


	//   ....[0]....
.L_27:
        /*0158*/ 	.word	0x00000f20


	//   ....[1]....
        /*015c*/ 	.word	0x000011c0


	//   ....[2]....
        /*0160*/ 	.word	0x00001230


	//----- nvinfo : EIATTR_CRS_STACK_SIZE
	.align		4
.L_28:
        /*0164*/ 	.byte	0x04, 0x1e
        /*0166*/ 	.short	(.L_30 - .L_29)
.L_29:
        /*0168*/ 	.word	0x00000000


	//----- nvinfo : EIATTR_CBANK_PARAM_SIZE
	.align		4
.L_30:
        /*016c*/ 	.byte	0x03, 0x19
        /*016e*/ 	.short	0x0020


	//----- nvinfo : EIATTR_PARAM_CBANK
	.align		4
        /*0170*/ 	.byte	0x04, 0x0a
        /*0172*/ 	.short	(.L_32 - .L_31)
	.align		4
.L_31:
        /*0174*/ 	.word	index@(.nv.constant0._Z5cc_p1PdPjS_S0_)
        /*0178*/ 	.short	0x0380
        /*017a*/ 	.short	0x0020


	//----- nvinfo : EIATTR_SW_WAR
	.align		4
.L_32:
        /*017c*/ 	.byte	0x04, 0x36
        /*017e*/ 	.short	(.L_34 - .L_33)
.L_33:
        /*0180*/ 	.word	0x00000008
.L_34:


//--------------------- .nv.info._Z4nnc1jPdS_Pj   --------------------------
	.section	.nv.info._Z4nnc1jPdS_Pj,"",@"SHT_CUDA_INFO"
	.sectionflags	@""
	.align	4


	//----- nvinfo : EIATTR_CUDA_API_VERSION
	.align		4
        /*0000*/ 	.byte	0x04, 0x37
        /*0002*/ 	.short	(.L_36 - .L_35)
.L_35:
        /*0004*/ 	.word	0x00000082


	//----- nvinfo : EIATTR_KPARAM_INFO
	.align		4
.L_36:
        /*0008*/ 	.byte	0x04, 0x17
        /*000a*/ 	.short	(.L_38 - .L_37)
.L_37:
        /*000c*/ 	.word	0x00000000
        /*0010*/ 	.short	0x0003
        /*0012*/ 	.short	0x0018
        /*0014*/ 	.byte	0x00, 0xf5, 0x21, 0x00


	//----- nvinfo : EIATTR_KPARAM_INFO
	.align		4
.L_38:
        /*0018*/ 	.byte	0x04, 0x17
        /*001a*/ 	.short	(.L_40 - .L_39)
.L_39:
        /*001c*/ 	.word	0x00000000
        /*0020*/ 	.short	0x0002
        /*0022*/ 	.short	0x0010
        /*0024*/ 	.byte	0x00, 0xf5, 0x21, 0x00


	//----- nvinfo : EIATTR_KPARAM_INFO
	.align		4
.L_40:
        /*0028*/ 	.byte	0x04, 0x17
        /*002a*/ 	.short	(.L_42 - .L_41)
.L_41:
        /*002c*/ 	.word	0x00000000
        /*0030*/ 	.short	0x0001
        /*0032*/ 	.short	0x0008
        /*0034*/ 	.byte	0x00, 0xf5, 0x21, 0x00


	//----- nvinfo : EIATTR_KPARAM_INFO
	.align		4
.L_42:
        /*0038*/ 	.byte	0x04, 0x17
        /*003a*/ 	.short	(.L_44 - .L_43)
.L_43:
        /*003c*/ 	.word	0x00000000
        /*0040*/ 	.short	0x0000
        /*0042*/ 	.short	0x0000
        /*0044*/ 	.byte	0x00, 0xf0, 0x11, 0x00


	//----- nvinfo : EIATTR_SPARSE_MMA_MASK
	.align		4
.L_44:
        /*0048*/ 	.byte	0x03, 0x50
        /*004a*/ 	.short	0x0000


	//----- nvinfo : EIATTR_MAXREG_COUNT
	.align		4
        /*004c*/ 	.byte	0x03, 0x1b
        /*004e*/ 	.short	0x00ff


	//----- nvinfo : EIATTR_MERCURY_ISA_VERSION
	.align		4
        /*0050*/ 	.byte	0x03, 0x5f
        /*0052*/ 	.short	0x0101


	//----- nvinfo : EIATTR_COOP_GROUP_MASK_REGIDS
	.align		4
        /*0054*/ 	.byte	0x04, 0x29
        /*0056*/ 	.short	(.L_46 - .L_45)


	//   ....[0]....
.L_45:
        /*0058*/ 	.word	0xffffffff


	//   ....[1]....
        /*005c*/ 	.word	0xffffffff


	//   ....[2]....
        /*0060*/ 	.word	0xffffffff


	//   ....[3]....
        /*0064*/ 	.word	0xffffffff


	//   ....[4]....
        /*0068*/ 	.word	0xffffffff


	//   ....[5]....
        /*006c*/ 	.word	0xffffffff


	//   ....[6]....
        /*0070*/ 	.word	0xffffffff


	//   ....[7]....
        /*0074*/ 	.word	0xffffffff


	//   ....[8]....
        /*0078*/ 	.word	0xffffffff


	//   ....[9]....
        /*007c*/ 	.word	0xffffffff


	//   ....[10]....
        /*0080*/ 	.word	0xffffffff


	//   ....[11]....
        /*0084*/ 	.word	0xffffffff


	//   ....[12]....
        /*0088*/ 	.word	0xffffffff


	//   ....[13]....
        /*008c*/ 	.word	0xffffffff


	//   ....[14]....
        /*0090*/ 	.word	0xffffffff


	//   ....[15]....
        /*0094*/ 	.word	0xffffffff


	//   ....[16]....
        /*0098*/ 	.word	0xffffffff


	//   ....[17]....
        /*009c*/ 	.word	0xffffffff


	//   ....[18]....
        /*00a0*/ 	.word	0xffffffff


	//   ....[19]....
        /*00a4*/ 	.word	0xffffffff


	//   ....[20]....
        /*00a8*/ 	.word	0xffffffff


	//   ....[21]....
        /*00ac*/ 	.word	0xffffffff


	//   ....[22]....
        /*00b0*/ 	.word	0xffffffff


	//   ....[23]....
        /*00b4*/ 	.word	0xffffffff


	//   ....[24]....
        /*00b8*/ 	.word	0xffffffff


	//   ....[25]....
        /*00bc*/ 	.word	0xffffffff


	//   ....[26]....
        /*00c0*/ 	.word	0xffffffff


	//   ....[27]....
        /*00c4*/ 	.word	0xffffffff


	//   ....[28]....
        /*00c8*/ 	.word	0xffffffff


	//   ....[29]....
        /*00cc*/ 	.word	0xffffffff


	//   ....[30]....
        /*00d0*/ 	.word	0xffffffff


	//   ....[31]....
        /*00d4*/ 	.word	0xffffffff


	//   ....[32]....
        /*00d8*/ 	.word	0xffffffff


	//   ....[33]....
        /*00dc*/ 	.word	0xffffffff


	//   ....[34]....
        /*00e0*/ 	.word	0xffffffff


	//   ....[35]....
        /*00e4*/ 	.word	0xffffffff


	//   ....[36]....
        /*00e8*/ 	.word	0xffffffff


	//   ....[37]....
        /*00ec*/ 	.word	0xffffffff


	//   ....[38]....
        /*00f0*/ 	.word	0xffffffff


	//   ....[39]....
        /*00f4*/ 	.word	0xffffffff


	//   ....[40]....
        /*00f8*/ 	.word	0xffffffff


	//   ....[41]....
        /*00fc*/ 	.word	0xffffffff


	//   ....[42]....
        /*0100*/ 	.word	0xffffffff


	//   ....[43]....
        /*0104*/ 	.word	0xffffffff


	//   ....[44]....
        /*0108*/ 	.word	0xffffffff


	//   ....[45]....
        /*010c*/ 	.word	0xffffffff


	//   ....[46]....
        /*0110*/ 	.word	0xffffffff


	//   ....[47]....
        /*0114*/ 	.word	0xffffffff


	//   ....[48]....
        /*0118*/ 	.word	0xffffffff


	//   ....[49]....
        /*011c*/ 	.word	0xffffffff


	//   ....[50]....
        /*0120*/ 	.word	0xffffffff


	//   ....[51]....
        /*0124*/ 	.word	0xffffffff


	//   ....[52]....
        /*0128*/ 	.word	0xffffffff


	//   ....[53]....
        /*012c*/ 	.word	0xffffffff


	//   ....[54]....
        /*0130*/ 	.word	0xffffffff


	//   ....[55]....
        /*0134*/ 	.word	0xffffffff


	//   ....[56]....
        /*0138*/ 	.word	0xffffffff


	//   ....[57]....
        /*013c*/ 	.word	0xffffffff


	//   ....[58]....
        /*0140*/ 	.word	0xffffffff


	//   ....[59]....
        /*0144*/ 	.word	0xffffffff


	//   ....[60]....
        /*0148*/ 	.word	0xffffffff


	//   ....[61]....
        /*014c*/ 	.word	0xffffffff


	//   ....[62]....
        /*0150*/ 	.word	0xffffffff


	//   ....[63]....
        /*0154*/ 	.word	0xffffffff


	//   ....[64]....
        /*0158*/ 	.word	0xffffffff


	//   ....[65]....
        /*015c*/ 	.word	0xffffffff


	//   ....[66]....
        /*0160*/ 	.word	0xffffffff


	//   ....[67]....
        /*0164*/ 	.word	0xffffffff


	//   ....[68]....
        /*0168*/ 	.word	0xffffffff


	//   ....[69]....
        /*016c*/ 	.word	0xffffffff


	//   ....[70]....
        /*0170*/ 	.word	0xffffffff


	//   ....[71]....
        /*0174*/ 	.word	0xffffffff


	//   ....[72]....
        /*0178*/ 	.word	0xffffffff


	//   ....[73]....
        /*017c*/ 	.word	0xffffffff


	//   ....[74]....
        /*0180*/ 	.word	0xffffffff


	//   ....[75]....
        /*0184*/ 	.word	0xffffffff


	//   ....[76]....
        /*0188*/ 	.word	0xffffffff


	//   ....[77]....
        /*018c*/ 	.word	0xffffffff


	//   ....[78]....
        /*0190*/ 	.word	0xffffffff


	//   ....[79]....
        /*0194*/ 	.word	0xffffffff


	//   ....[80]....
        /*0198*/ 	.word	0xffffffff


	//   ....[81]....
        /*019c*/ 	.word	0xffffffff


	//   ....[82]....
        /*01a0*/ 	.word	0xffffffff


	//   ....[83]....
        /*01a4*/ 	.word	0xffffffff


	//   ....[84]....
        /*01a8*/ 	.word	0xffffffff


	//   ....[85]....
        /*01ac*/ 	.word	0xffffffff


	//   ....[86]....
        /*01b0*/ 	.word	0xffffffff


	//   ....[87]....
        /*01b4*/ 	.word	0xffffffff


	//   ....[88]....
        /*01b8*/ 	.word	0xffffffff


	//   ....[89]....
        /*01bc*/ 	.word	0xffffffff


	//   ....[90]....
        /*01c0*/ 	.word	0xffffffff


	//   ....[91]....
        /*01c4*/ 	.word	0xffffffff


	//   ....[92]....
        /*01c8*/ 	.word	0xffffffff


	//----- nvinfo : EIATTR_COOP_GROUP_INSTR_OFFSETS
	.align		4
.L_46:
        /*01cc*/ 	.byte	0x04, 0x28
        /*01ce*/ 	.short	(.L_48 - .L_47)


	//   ....[0]....
.L_47:
        /*01d0*/ 	.word	0x00000bf0


	//   ....[1]....
        /*01d4*/ 	.word	0x00000c00


	//   ....[2]....
        /*01d8*/ 	.word	0x00000c10


	//   ....[3]....
        /*01dc*/ 	.word	0x00000c90


	//   ....[4]....
        /*01e0*/ 	.word	0x00000ca0


	//   ....[5]....
        /*01e4*/ 	.word	0x00000cb0


	//   ....[6]....
        /*01e8*/ 	.word	0x00000d30


	//   ....[7]....
        /*01ec*/ 	.word	0x00000d40


	//   ....[8]....
        /*01f0*/ 	.word	0x00000d50


	//   ....[9]....
        /*01f4*/ 	.word	0x00000dd0


	//   ....[10]....
        /*01f8*/ 	.word	0x00000de0


	//   ....[11]....
        /*01fc*/ 	.word	0x00000df0


	//   ....[12]....
        /*0200*/ 	.word	0x00000e70


	//   ....[13]....
        /*0204*/ 	.word	0x00000e80


	//   ....[14]....
        /*0208*/ 	.word	0x00000e90


	//   ....[15]....
        /*020c*/ 	.word	0x00000f10


	//   ....[16]....
        /*0210*/ 	.word	0x00000f20


	//   ....[17]....
        /*0214*/ 	.word	0x00000f30


	//   ....[18]....
        /*0218*/ 	.word	0x00000fb0


	//   ....[19]....
        /*021c*/ 	.word	0x00000fc0


	//   ....[20]....
        /*0220*/ 	.word	0x00000fd0


	//   ....[21]....
        /*0224*/ 	.word	0x00001050


	//   ....[22]....
        /*0228*/ 	.word	0x00001060


	//   ....[23]....
        /*022c*/ 	.word	0x00001070


	//   ....[24]....
        /*0230*/ 	.word	0x000010f0


	//   ....[25]....
        /*0234*/ 	.word	0x00001100


	//   ....[26]....
        /*0238*/ 	.word	0x00001110


	//   ....[27]....
        /*023c*/ 	.word	0x00001190


	//   ....[28]....
        /*0240*/ 	.word	0x000011a0


	//   ....[29]....
        /*0244*/ 	.word	0x000011b0


	//   ....[30]....
        /*0248*/ 	.word	0x00001230


	//   ....[31]....
        /*024c*/ 	.word	0x00001240


	//   ....[32]....
        /*0250*/ 	.word	0x00001250


	//   ....[33]....
        /*0254*/ 	.word	0x000012d0


	//   ....[34]....
        /*0258*/ 	.word	0x000012e0


	//   ....[35]....
        /*025c*/ 	.word	0x000012f0


	//   ....[36]....
        /*0260*/ 	.word	0x00001370


	//   ....[37]....
        /*0264*/ 	.word	0x00001380


	//   ....[38]....
        /*0268*/ 	.word	0x00001390


	//   ....[39]....
        /*026c*/ 	.word	0x00001410


	//   ....[40]....
        /*0270*/ 	.word	0x00001420


	//   ....[41]....
        /*0274*/ 	.word	0x00001430


	//   ....[42]....
        /*0278*/ 	.word	0x000014b0


	//   ....[43]....
        /*027c*/ 	.word	0x000014c0


	//   ....[44]....
        /*0280*/ 	.word	0x000014d0


	//   ....[45]....
        /*0284*/ 	.word	0x00001550


	//   ....[46]....
        /*0288*/ 	.word	0x00001560


	//   ....[47]....
        /*028c*/ 	.word	0x00001570


	//   ....[48]....
        /*0290*/ 	.word	0x000015f0


	//   ....[49]....
        /*0294*/ 	.word	0x00001600


	//   ....[50]....
        /*0298*/ 	.word	0x00001610


	//   ....[51]....
        /*029c*/ 	.word	0x00001690


	//   ....[52]....
        /*02a0*/ 	.word	0x000016a0


	//   ....[53]....
        /*02a4*/ 	.word	0x000016b0


	//   ....[54]....
        /*02a8*/ 	.word	0x00001730


	//   ....[55]....
        /*02ac*/ 	.word	0x00001740


	//   ....[56]....
        /*02b0*/ 	.word	0x00001750


	//   ....[57]....
        /*02b4*/ 	.word	0x000017d0


	//   ....[58]....
        /*02b8*/ 	.word	0x000017e0


	//   ....[59]....
        /*02bc*/ 	.word	0x000017f0


	//   ....[60]....
        /*02c0*/ 	.word	0x00001870


	//   ....[61]....
        /*02c4*/ 	.word	0x00001880


	//   ....[62]....
        /*02c8*/ 	.word	0x00001890


	//   ....[63]....
        /*02cc*/ 	.word	0x00001910


	//   ....[64]....
        /*02d0*/ 	.word	0x00001920


	//   ....[65]....
        /*02d4*/ 	.word	0x00001930


	//   ....[66]....
        /*02d8*/ 	.word	0x000019b0


	//   ....[67]....
        /*02dc*/ 	.word	0x000019c0


	//   ....[68]....
        /*02e0*/ 	.word	0x000019d0


	//   ....[69]....
        /*02e4*/ 	.word	0x00001a50


	//   ....[70]....
        /*02e8*/ 	.word	0x00001a60


	//   ....[71]....
        /*02ec*/ 	.word	0x00001a70


	//   ....[72]....
        /*02f0*/ 	.word	0x00001af0


	//   ....[73]....
        /*02f4*/ 	.word	0x00001b00


	//   ....[74]....
        /*02f8*/ 	.word	0x00001b10


	//   ....[75]....
        /*02fc*/ 	.word	0x00001b90


	//   ....[76]....
        /*0300*/ 	.word	0x00001ba0


	//   ....[77]....
        /*0304*/ 	.word	0x00001bb0


	//   ....[78]....
        /*0308*/ 	.word	0x00001c30


	//   ....[79]....
        /*030c*/ 	.word	0x00001c40


	//   ....[80]....
        /*0310*/ 	.word	0x00001c50


	//   ....[81]....
        /*0314*/ 	.word	0x00001cd0


	//   ....[82]....
        /*0318*/ 	.word	0x00001ce0


	//   ....[83]....
        /*031c*/ 	.word	0x00001cf0


	//   ....[84]....
        /*0320*/ 	.word	0x00001d70


	//   ....[85]....
        /*0324*/ 	.word	0x00001d80


	//   ....[86]....
        /*0328*/ 	.word	0x00001d90


	//   ....[87]....
        /*032c*/ 	.word	0x00001e10


	//   ....[88]....
        /*0330*/ 	.word	0x00001e20


	//   ....[89]....
        /*0334*/ 	.word	0x00001e30


	//   ....[90]....
        /*0338*/ 	.word	0x00001e90


	//   ....[91]....
        /*033c*/ 	.word	0x00001ea0


	//   ....[92]....
        /*0340*/ 	.word	0x00001eb0


	//----- nvinfo : EIATTR_VRC_CTA_INIT_COUNT
	.align		4
.L_48:
        /*0344*/ 	.byte	0x02, 0x4a
	.zero		1
	.zero		1


	//----- nvinfo : EIATTR_EXIT_INSTR_OFFSETS
	.align		4
        /*0348*/ 	.byte	0x04, 0x1c
        /*034a*/ 	.short	(.L_50 - .L_49)


	//   ....[0]....
.L_49:
        /*034c*/ 	.word	0x00001ef0


	//   ....[1]....
        /*0350*/ 	.word	0x00001f30


	//----- nvinfo : EIATTR_CBANK_PARAM_SIZE
	.align		4
.L_50:
        /*0354*/ 	.byte	0x03, 0x19
        /*0356*/ 	.short	0x0020


	//----- nvinfo : EIATTR_PARAM_CBANK
	.align		4
        /*0358*/ 	.byte	0x04, 0x0a
        /*035a*/ 	.short	(.L_52 - .L_51)
	.align		4
.L_51:
        /*035c*/ 	.word	index@(.nv.constant0._Z4nnc1jPdS_Pj)
        /*0360*/ 	.short	0x0380
        /*0362*/ 	.short	0x0020


	//----- nvinfo : EIATTR_SW_WAR
	.align		4
.L_52:
        /*0364*/ 	.byte	0x04, 0x36
        /*0366*/ 	.short	(.L_54 - .L_53)
.L_53:
        /*0368*/ 	.word	0x00000008
.L_54:


//--------------------- .nv.callgraph             --------------------------
	.section	.nv.callgraph,"",@"SHT_CUDA_CALLGRAPH"
	.align	4
	.sectionentsize	8
	.align		4
        /*0000*/ 	.word	0x00000000
	.align		4
        /*0004*/ 	.word	0xffffffff
	.align		4
        /*0008*/ 	.word	0x00000000
	.align		4
        /*000c*/ 	.word	0xfffffffe
	.align		4
        /*0010*/ 	.word	0x00000000
	.align		4
        /*0014*/ 	.word	0xfffffffd
	.align		4
        /*0018*/ 	.word	0x00000000
	.align		4
        /*001c*/ 	.word	0xfffffffc


//--------------------- .nv.constant3             --------------------------
	.section	.nv.constant3,"a",@progbits
	.align	8
.nv.constant3:
	.type		tm,@object
	.size		tm,(.L_0 - tm)
tm:
	.zero		2048
.L_0:


//--------------------- .text._Z5cc_p1PdPjS_S0_   --------------------------
	.section	.text._Z5cc_p1PdPjS_S0_,"ax",@progbits
	.align	128
        .global         _Z5cc_p1PdPjS_S0_
        .type           _Z5cc_p1PdPjS_S0_,@function
        .size           _Z5cc_p1PdPjS_S0_,(.L_x_13 - _Z5cc_p1PdPjS_S0_)
        .other          _Z5cc_p1PdPjS_S0_,@"STO_CUDA_ENTRY STV_DEFAULT"
_Z5cc_p1PdPjS_S0_:
.text._Z5cc_p1PdPjS_S0_:
[----:B------:R-:W-:Y:S08]  /*0000*/  LDC R1, c[0x0][0x37c] ;  /* 0x0000df00ff017b82 */ /* 0x000ff00000000800 */
[----:B------:R-:W0:Y:S01]  /*0010*/  LDC R0, c[0x0][0x360] ;  /* 0x0000d800ff007b82 */ /* 0x000e220000000800 */
[----:B------:R-:W-:Y:S01]  /*0020*/  HFMA2 R2, -RZ, RZ, 0, 0 ;  /* 0x00000000ff027431 */ /* 0x000fe200000001ff */
[----:B------:R-:W1:Y:S01]  /*0030*/  LDCU UR5, c[0x0][0x380] ;  /* 0x00007000ff0577ac */ /* 0x000e620008000800 */
[----:B------:R-:W-:Y:S01]  /*0040*/  CS2R R10, SRZ ;  /* 0x00000000000a7805 */ /* 0x000fe2000001ff00 */
[----:B------:R-:W2:Y:S04]  /*0050*/  LDCU UR4, c[0x0][0x388] ;  /* 0x00007100ff0477ac */ /* 0x000ea80008000800 */
[----:B------:R-:W3:Y:S01]  /*0060*/  LDC R9, c[0x0][0x38c] ;  /* 0x0000e300ff097b82 */ /* 0x000ee20000000800 */
[----:B------:R-:W4:Y:S07]  /*0070*/  LDCU.64 UR6, c[0x0][0x358] ;  /* 0x00006b00ff0677ac */ /* 0x000f2e0008000a00 */
[----:B------:R-:W3:Y:S01]  /*0080*/  LDC R13, c[0x0][0x384] ;  /* 0x0000e100ff0d7b82 */ /* 0x000ee20000000800 */
[----:B-1----:R-:W-:Y:S01]  /*0090*/  IMAD.U32 R12, RZ, RZ, UR5 ;  /* 0x00000005ff0c7e24 */ /* 0x002fe2000f8e00ff */
[----:B0-----:R-:W0:Y:S01]  /*00a0*/  I2F.U32.RP R4, R0 ;  /* 0x0000000000047306 */ /* 0x001e220000209000 */
[C---:B------:R-:W-:Y:S01]  /*00b0*/  ISETP.NE.U32.AND P2, PT, R0.reuse, RZ, PT ;  /* 0x000000ff0000720c */ /* 0x040fe20003f45070 */
[----:B------:R-:W-:-:S04]  /*00c0*/  IMAD.WIDE.U32 R16, R0, 0x40, RZ ;  /* 0x0000004000107825 */ /* 0x000fc800078e00ff */
[----:B------:R-:W-:-:S04]  /*00d0*/  IMAD.WIDE.U32 R14, R0, 0x20, RZ ;  /* 0x00000020000e7825 */ /* 0x000fc800078e00ff */
[----:B--2---:R-:W-:Y:S01]  /*00e0*/  IMAD.U32 R8, RZ, RZ, UR4 ;  /* 0x00000004ff087e24 */ /* 0x004fe2000f8e00ff */
[----:B------:R-:W-:Y:S01]  /*00f0*/  UMOV UR4, URZ ;  /* 0x000000ff00047c82 */ /* 0x000fe20008000000 */
[----:B0-----:R-:W0:Y:S02]  /*0100*/  MUFU.RCP R4, R4 ;  /* 0x0000000400047308 */ /* 0x001e240000001000 */
[----:B0-----:R-:W-:Y:S02]  /*0110*/  VIADD R5, R4, 0xffffffe ;  /* 0x0ffffffe04057836 */ /* 0x001fe40000000000 */
[----:B------:R-:W0:Y:S04]  /*0120*/  S2R R4, SR_CTAID.X ;  /* 0x0000000000047919 */ /* 0x000e280000002500 */
[----:B------:R1:W2:Y:S02]  /*0130*/  F2I.FTZ.U32.TRUNC.NTZ R3, R5 ;  /* 0x0000000500037305 */ /* 0x0002a4000021f000 */
[----:B-1----:R-:W-:-:S02]  /*0140*/  IMAD.MOV.U32 R5, RZ, RZ, RZ ;  /* 0x000000ffff057224 */ /* 0x002fc400078e00ff */
[----:B--2---:R-:W-:-:S04]  /*0150*/  IMAD.MOV R7, RZ, RZ, -R3 ;  /* 0x000000ffff077224 */ /* 0x004fc800078e0a03 */
[----:B------:R-:W-:-:S04]  /*0160*/  IMAD R7, R7, R0, RZ ;  /* 0x0000000007077224 */ /* 0x000fc800078e02ff */
[----:B------:R-:W-:Y:S02]  /*0170*/  IMAD.HI.U32 R2, R3, R7, R2 ;  /* 0x0000000703027227 */ /* 0x000fe400078e0002 */
[----:B------:R-:W1:Y:S04]  /*0180*/  S2R R3, SR_TID.X ;  /* 0x0000000000037919 */ /* 0x000e680000002100 */
[----:B------:R-:W-:-:S04]  /*0190*/  IMAD.HI.U32 R2, R2, 0x100000, RZ ;  /* 0x0010000002027827 */ /* 0x000fc800078e00ff */
[----:B------:R-:W-:-:S04]  /*01a0*/  IMAD.MOV R7, RZ, RZ, -R2 ;  /* 0x000000ffff077224 */ /* 0x000fc800078e0a02 */
[----:B------:R-:W-:-:S05]  /*01b0*/  IMAD R7, R0, R7, 0x100000 ;  /* 0x0010000000077424 */ /* 0x000fca00078e0207 */
[----:B------:R-:W-:-:S13]  /*01c0*/  ISETP.GE.U32.AND P0, PT, R7, R0, PT ;  /* 0x000000000700720c */ /* 0x000fda0003f06070 */
[----:B------:R-:W-:Y:S01]  /*01d0*/  @P0 IMAD.IADD R7, R7, 0x1, -R0 ;  /* 0x0000000107070824 */ /* 0x000fe200078e0a00 */
[----:B------:R-:W-:Y:S02]  /*01e0*/  @P0 IADD3 R2, PT, PT, R2, 0x1, RZ ;  /* 0x0000000102020810 */ /* 0x000fe40007ffe0ff */
[C---:B-1----:R-:W-:Y:S02]  /*01f0*/  LEA R6, R0.reuse, R3, 0x2 ;  /* 0x0000000300067211 */ /* 0x042fe400078e10ff */
[----:B------:R-:W-:Y:S01]  /*0200*/  ISETP.GE.U32.AND P1, PT, R7, R0, PT ;  /* 0x000000000700720c */ /* 0x000fe20003f26070 */
[----:B------:R-:W-:-:S12]  /*0210*/  IMAD R7, R0, 0x5, R3 ;  /* 0x0000000500077824 */ /* 0x000fd800078e0203 */
[----:B------:R-:W-:Y:S01]  /*0220*/  @P1 VIADD R2, R2, 0x1 ;  /* 0x0000000102021836 */ /* 0x000fe20000000000 */
[----:B------:R-:W-:-:S04]  /*0230*/  @!P2 LOP3.LUT R2, RZ, R0, RZ, 0x33, !PT ;  /* 0x00000000ff02a212 */ /* 0x000fc800078e33ff */
[----:B------:R-:W-:-:S04]  /*0240*/  LOP3.LUT R24, R2, 0x1ffff8, RZ, 0xc0, !PT ;  /* 0x001ffff802187812 */ /* 0x000fc800078ec0ff */
[----:B0--34-:R-:W-:-:S07]  /*0250*/  IADD3 R24, PT, PT, -R24, RZ, RZ ;  /* 0x000000ff18187210 */ /* 0x019fce0007ffe1ff */
.L_x_0:
[----:B------:R-:W-:-:S04]  /*0260*/  IMAD.WIDE.U32 R28, R3, 0x4, R8 ;  /* 0x00000004031c7825 */ /* 0x000fc800078e0008 */
[----:B------:R-:W-:Y:S02]  /*0270*/  IMAD.IADD R19, R0, 0x1, R3 ;  /* 0x0000000100137824 */ /* 0x000fe400078e0203 */
[----:B------:R-:W2:Y:S02]  /*0280*/  LDG.E R29, desc[UR6][R28.64] ;  /* 0x000000061c1d7981 */ /* 0x000ea4000c1e1900 */
[----:B------:R-:W-:-:S06]  /*0290*/  IMAD.WIDE.U32 R22, R19, 0x4, R8 ;  /* 0x0000000413167825 */ /* 0x000fcc00078e0008 */
[----:B------:R-:W3:Y:S01]  /*02a0*/  LDG.E R23, desc[UR6][R22.64] ;  /* 0x0000000616177981 */ /* 0x000ee2000c1e1900 */
[----:B------:R-:W-:-:S04]  /*02b0*/  IMAD R25, R0, 0x2, R3 ;  /* 0x0000000200197824 */ /* 0x000fc800078e0203 */
[----:B------:R-:W-:-:S06]  /*02c0*/  IMAD.WIDE.U32 R26, R25, 0x4, R8 ;  /* 0x00000004191a7825 */ /* 0x000fcc00078e0008 */
[----:B------:R-:W4:Y:S01]  /*02d0*/  LDG.E R27, desc[UR6][R26.64] ;  /* 0x000000061a1b7981 */ /* 0x000f22000c1e1900 */
[-C--:B--2---:R-:W-:Y:S02]  /*02e0*/  ISETP.NE.AND P6, PT, R29, R4.reuse, PT ;  /* 0x000000041d00720c */ /* 0x084fe40003fc5270 */
[----:B---3--:R-:W-:-:S11]  /*02f0*/  ISETP.NE.AND P0, PT, R23, R4, PT ;  /* 0x000000041700720c */ /* 0x008fd60003f05270 */
[----:B------:R-:W-:-:S06]  /*0300*/  @!P6 IMAD.WIDE.U32 R20, R3, 0x8, R12 ;  /* 0x000000080314e825 */ /* 0x000fcc00078e000c */
[----:B------:R-:W2:Y:S01]  /*0310*/  @!P6 LDG.E.64 R20, desc[UR6][R20.64] ;  /* 0x000000061414e981 */ /* 0x000ea2000c1e1b00 */
[----:B------:R-:W-:-:S06]  /*0320*/  @!P0 IMAD.WIDE.U32 R18, R19, 0x8, R12 ;  /* 0x0000000813128825 */ /* 0x000fcc00078e000c */
[----:B------:R-:W3:Y:S01]  /*0330*/  @!P0 LDG.E.64 R18, desc[UR6][R18.64] ;  /* 0x0000000612128981 */ /* 0x000ee2000c1e1b00 */
[----:B------:R-:W-:Y:S01]  /*0340*/  IMAD R23, R0, 0x3, R3 ;  /* 0x0000000300177824 */ /* 0x000fe200078e0203 */
[----:B----4-:R-:W-:-:S03]  /*0350*/  ISETP.NE.AND P1, PT, R27, R4, PT ;  /* 0x000000041b00720c */ /* 0x010fc60003f25270 */
[----:B------:R-:W-:-:S06]  /*0360*/  IMAD.WIDE.U32 R28, R23, 0x4, R8 ;  /* 0x00000004171c7825 */ /* 0x000fcc00078e0008 */
[----:B------:R-:W4:Y:S01]  /*0370*/  LDG.E R29, desc[UR6][R28.64] ;  /* 0x000000061c1d7981 */ /* 0x000f22000c1e1900 */
[----:B------:R-:W-:Y:S01]  /*0380*/  IMAD.WIDE.U32 R26, R6, 0x4, R8 ;  /* 0x00000004061a7825 */ /* 0x000fe200078e0008 */
[----:B--2---:R-:W-:-:S03]  /*0390*/  @!P6 DADD R10, R10, R20 ;  /* 0x000000000a0ae229 */ /* 0x004fc60000000014 */
[----:B------:R-:W-:-:S05]  /*03a0*/  IMAD.WIDE.U32 R20, R7, 0x4, R8 ;  /* 0x0000000407147825 */ /* 0x000fca00078e0008 */
[----:B---3--:R-:W-:Y:S01]  /*03b0*/  @!P0 DADD R10, R10, R18 ;  /* 0x000000000a0a8229 */ /* 0x008fe20000000012 */
[----:B------:R-:W2:Y:S01]  /*03c0*/  LDG.E R21, desc[UR6][R20.64] ;  /* 0x0000000614157981 */ /* 0x000ea2000c1e1900 */
[----:B------:R-:W-:-:S03]  /*03d0*/  @!P1 IMAD.WIDE.U32 R18, R25, 0x8, R12 ;  /* 0x0000000819129825 */ /* 0x000fc600078e000c */
[----:B------:R0:W3:Y:S04]  /*03e0*/  LDG.E R25, desc[UR6][R26.64] ;  /* 0x000000061a197981 */ /* 0x0000e8000c1e1900 */
[----:B------:R-:W5:Y:S01]  /*03f0*/  @!P1 LDG.E.64 R18, desc[UR6][R18.64] ;  /* 0x0000000612129981 */ /* 0x000f62000c1e1b00 */
[----:B----4-:R-:W-:Y:S01]  /*0400*/  ISETP.NE.AND P2, PT, R29, R4, PT ;  /* 0x000000041d00720c */ /* 0x010fe20003f45270 */
[----:B0-----:R-:W-:-:S04]  /*0410*/  IMAD R27, R0, 0x6, R3 ;  /* 0x00000006001b7824 */ /* 0x001fc800078e0203 */
[----:B------:R-:W-:-:S06]  /*0420*/  IMAD.WIDE.U32 R28, R27, 0x4, R8 ;  /* 0x000000041b1c7825 */ /* 0x000fcc00078e0008 */
[----:B------:R-:W4:Y:S01]  /*0430*/  LDG.E R29, desc[UR6][R28.64] ;  /* 0x000000061c1d7981 */ /* 0x000f22000c1e1900 */
[----:B---3--:R-:W-:Y:S01]  /*0440*/  ISETP.NE.AND P3, PT, R25, R4, PT ;  /* 0x000000041900720c */ /* 0x008fe20003f65270 */
[----:B------:R-:W-:Y:S01]  /*0450*/  IMAD R25, R0, 0x7, R3 ;  /* 0x0000000700197824 */ /* 0x000fe200078e0203 */
[----:B-----5:R-:W-:Y:S01]  /*0460*/  @!P1 DADD R10, R10, R18 ;  /* 0x000000000a0a9229 */ /* 0x020fe20000000012 */
[----:B------:R-:W-:-:S04]  /*0470*/  @!P2 IMAD.WIDE.U32 R18, R23, 0x8, R12 ;  /* 0x000000081712a825 */ /* 0x000fc800078e000c */
[----:B------:R-:W-:Y:S02]  /*0480*/  IMAD.WIDE.U32 R22, R25, 0x4, R8 ;  /* 0x0000000419167825 */ /* 0x000fe400078e0008 */
[----:B------:R-:W3:Y:S04]  /*0490*/  @!P2 LDG.E.64 R18, desc[UR6][R18.64] ;  /* 0x000000061212a981 */ /* 0x000ee8000c1e1b00 */
[----:B------:R-:W5:Y:S01]  /*04a0*/  LDG.E R23, desc[UR6][R22.64] ;  /* 0x0000000616177981 */ /* 0x000f62000c1e1900 */
[-C--:B--2---:R-:W-:Y:S01]  /*04b0*/  ISETP.NE.AND P4, PT, R21, R4.reuse, PT ;  /* 0x000000041500720c */ /* 0x084fe20003f85270 */
[----:B------:R-:W-:Y:S01]  /*04c0*/  @!P3 IMAD.WIDE.U32 R20, R6, 0x8, R12 ;  /* 0x000000080614b825 */ /* 0x000fe200078e000c */
[----:B----4-:R-:W-:-:S05]  /*04d0*/  ISETP.NE.AND P5, PT, R29, R4, PT ;  /* 0x000000041d00720c */ /* 0x010fca0003fa5270 */
[----:B------:R-:W2:Y:S01]  /*04e0*/  @!P3 LDG.E.64 R20, desc[UR6][R20.64] ;  /* 0x000000061414b981 */ /* 0x000ea2000c1e1b00 */
[----:B------:R-:W-:Y:S01]  /*04f0*/  @!P6 IADD3 R5, PT, PT, R5, 0x1, RZ ;  /* 0x000000010505e810 */ /* 0x000fe20007ffe0ff */
[----:B---3--:R-:W-:-:S04]  /*0500*/  @!P2 DADD R10, R10, R18 ;  /* 0x000000000a0aa229 */ /* 0x008fc80000000012 */
[----:B------:R-:W-:Y:S01]  /*0510*/  @!P4 IMAD.WIDE.U32 R18, R7, 0x8, R12 ;  /* 0x000000080712c825 */ /* 0x000fe200078e000c */
[----:B-----5:R-:W-:-:S04]  /*0520*/  ISETP.NE.AND P6, PT, R23, R4, PT ;  /* 0x000000041700720c */ /* 0x020fc80003fc5270 */
[----:B------:R-:W3:Y:S01]  /*0530*/  @!P4 LDG.E.64 R28, desc[UR6][R18.64] ;  /* 0x00000006121cc981 */ /* 0x000ee2000c1e1b00 */
[----:B------:R-:W-:-:S06]  /*0540*/  @!P5 IMAD.WIDE.U32 R22, R27, 0x8, R12 ;  /* 0x000000081b16d825 */ /* 0x000fcc00078e000c */
[----:B------:R-:W4:Y:S02]  /*0550*/  @!P5 LDG.E.64 R22, desc[UR6][R22.64] ;  /* 0x000000061616d981 */ /* 0x000f24000c1e1b00 */
[----:B------:R-:W-:-:S06]  /*0560*/  @!P6 IMAD.WIDE.U32 R26, R25, 0x8, R12 ;  /* 0x00000008191ae825 */ /* 0x000fcc00078e000c */
[----:B------:R-:W5:Y:S01]  /*0570*/  @!P6 LDG.E.64 R26, desc[UR6][R26.64] ;  /* 0x000000061a1ae981 */ /* 0x000f62000c1e1b00 */
[----:B------:R-:W-:Y:S01]  /*0580*/  @!P0 VIADD R5, R5, 0x1 ;  /* 0x0000000105058836 */ /* 0x000fe20000000000 */
[----:B--2---:R-:W-:-:S03]  /*0590*/  @!P3 DADD R10, R10, R20 ;  /* 0x000000000a0ab229 */ /* 0x004fc60000000014 */
[----:B------:R-:W-:Y:S02]  /*05a0*/  @!P1 VIADD R5, R5, 0x1 ;  /* 0x0000000105059836 */ /* 0x000fe40000000000 */
[----:B------:R-:W-:-:S03]  /*05b0*/  VIADD R24, R24, 0x8 ;  /* 0x0000000818187836 */ /* 0x000fc60000000000 */
[----:B------:R-:W-:Y:S02]  /*05c0*/  @!P2 IADD3 R5, PT, PT, R5, 0x1, RZ ;  /* 0x000000010505a810 */ /* 0x000fe40007ffe0ff */
[----:B------:R-:W-:-:S03]  /*05d0*/  ISETP.NE.AND P2, PT, R24, RZ, PT ;  /* 0x000000ff1800720c */ /* 0x000fc60003f45270 */
[----:B------:R-:W-:Y:S01]  /*05e0*/  @!P3 VIADD R5, R5, 0x1 ;  /* 0x000000010505b836 */ /* 0x000fe20000000000 */
[----:B------:R-:W-:-:S04]  /*05f0*/  IADD3 R12, P0, PT, R16, R12, RZ ;  /* 0x0000000c100c7210 */ /* 0x000fc80007f1e0ff */
[----:B------:R-:W-:Y:S01]  /*0600*/  @!P4 IADD3 R5, PT, PT, R5, 0x1, RZ ;  /* 0x000000010505c810 */ /* 0x000fe20007ffe0ff */
[----:B------:R-:W-:Y:S01]  /*0610*/  UIADD3 UR4, UPT, UPT, UR4, 0x8, URZ ;  /* 0x0000000804047890 */ /* 0x000fe2000fffe0ff */
[----:B------:R-:W-:-:S03]  /*0620*/  IADD3 R8, P1, PT, R14, R8, RZ ;  /* 0x000000080e087210 */ /* 0x000fc60007f3e0ff */
[----:B------:R-:W-:Y:S01]  /*0630*/  @!P5 VIADD R5, R5, 0x1 ;  /* 0x000000010505d836 */ /* 0x000fe20000000000 */
[----:B------:R-:W-:Y:S01]  /*0640*/  IADD3.X R9, PT, PT, R15, R9, RZ, P1, !PT ;  /* 0x000000090f097210 */ /* 0x000fe20000ffe4ff */
[----:B------:R-:W-:Y:S02]  /*0650*/  IMAD.X R13, R17, 0x1, R13, P0 ;  /* 0x00000001110d7824 */ /* 0x000fe400000e060d */
[----:B------:R-:W-:Y:S01]  /*0660*/  @!P6 VIADD R5, R5, 0x1 ;  /* 0x000000010505e836 */ /* 0x000fe20000000000 */
[----:B---3--:R-:W-:-:S08]  /*0670*/  @!P4 DADD R10, R10, R28 ;  /* 0x000000000a0ac229 */ /* 0x008fd0000000001c */
[----:B----4-:R-:W-:-:S08]  /*0680*/  @!P5 DADD R10, R10, R22 ;  /* 0x000000000a0ad229 */ /* 0x010fd00000000016 */
[----:B-----5:R-:W-:Y:S01]  /*0690*/  @!P6 DADD R10, R10, R26 ;  /* 0x000000000a0ae229 */ /* 0x020fe2000000001a */
[----:B------:R-:W-:Y:S10]  /*06a0*/  @P2 BRA `(.L_x_0) ;  /* 0xfffffff800ec2947 */ /* 0x000ff4000383ffff */
[----:B------:R-:W-:-:S13]  /*06b0*/  LOP3.LUT P0, R6, R2, 0x7, RZ, 0xc0, !PT ;  /* 0x0000000702067812 */ /* 0x000fda000780c0ff */
[----:B------:R-:W-:Y:S05]  /*06c0*/  @!P0 BRA `(.L_x_1) ;  /* 0x0000000400648947 */ /* 0x000fea0003800000 */
[----:B------:R-:W-:Y:S02]  /*06d0*/  ISETP.GE.U32.AND P1, PT, R6, 0x4, PT ;  /* 0x000000040600780c */ /* 0x000fe40003f26070 */
[C---:B------:R-:W-:Y:S02]  /*06e0*/  LOP3.LUT R22, R2.reuse, 0x3, RZ, 0xc0, !PT ;  /* 0x0000000302167812 */ /* 0x040fe400078ec0ff */
[----:B------:R-:W-:Y:S02]  /*06f0*/  LOP3.LUT R6, R2, 0x1ffff8, RZ, 0xc0, !PT ;  /* 0x001ffff802067812 */ /* 0x000fe400078ec0ff */
[----:B------:R-:W-:-:S07]  /*0700*/  ISETP.NE.AND P0, PT, R22, RZ, PT ;  /* 0x000000ff1600720c */ /* 0x000fce0003f05270 */
[----:B------:R-:W-:Y:S06]  /*0710*/  @!P1 BRA `(.L_x_2) ;  /* 0x0000000000b49947 */ /* 0x000fec0003800000 */
[C-C-:B------:R-:W-:Y:S02]  /*0720*/  IMAD R25, R0.reuse, 0x9, R3.reuse ;  /* 0x0000000900197824 */ /* 0x140fe400078e0203 */
[----:B------:R-:W-:Y:S02]  /*0730*/  IMAD R23, R0, 0xa, R3 ;  /* 0x0000000a00177824 */ /* 0x000fe400078e0203 */
[----:B------:R-:W-:-:S04]  /*0740*/  IMAD.WIDE.U32 R20, R25, 0x4, -R14 ;  /* 0x0000000419147825 */ /* 0x000fc800078e080e */
[----:B------:R-:W-:Y:S01]  /*0750*/  IMAD.WIDE.U32 R18, R23, 0x4, -R14 ;  /* 0x0000000417127825 */ /* 0x000fe200078e080e */
[----:B------:R-:W-:-:S03]  /*0760*/  IADD3 R20, P1, PT, R20, R8, RZ ;  /* 0x0000000814147210 */ /* 0x000fc60007f3e0ff */
[----:B------:R-:W-:-:S04]  /*0770*/  IMAD.WIDE.U32 R6, R3, 0x4, R8 ;  /* 0x0000000403067825 */ /* 0x000fc800078e0008 */
[----:B------:R-:W-:Y:S01]  /*0780*/  IMAD.X R21, R21, 0x1, R9, P1 ;  /* 0x0000000115157824 */ /* 0x000fe200008e0609 */
[-C--:B------:R-:W-:Y:S01]  /*0790*/  IADD3 R18, P1, PT, R18, R8.reuse, RZ ;  /* 0x0000000812127210 */ /* 0x080fe20007f3e0ff */
[----:B------:R-:W-:Y:S01]  /*07a0*/  IMAD R27, R0, 0xb, R3 ;  /* 0x0000000b001b7824 */ /* 0x000fe200078e0203 */
[----:B------:R-:W2:Y:S02]  /*07b0*/  LDG.E R7, desc[UR6][R6.64] ;  /* 0x0000000606077981 */ /* 0x000ea4000c1e1900 */
[----:B------:R-:W-:Y:S01]  /*07c0*/  IADD3.X R19, PT, PT, R19, R9, RZ, P1, !PT ;  /* 0x0000000913137210 */ /* 0x000fe20000ffe4ff */
[----:B------:R-:W-:Y:S01]  /*07d0*/  IMAD.WIDE.U32 R14, R27, 0x4, -R14 ;  /* 0x000000041b0e7825 */ /* 0x000fe200078e080e */
[----:B------:R-:W3:Y:S02]  /*07e0*/  LDG.E R21, desc[UR6][R20.64] ;  /* 0x0000000614157981 */ /* 0x000ee4000c1e1900 */
[----:B------:R-:W-:Y:S02]  /*07f0*/  IADD3 R8, P1, PT, R14, R8, RZ ;  /* 0x000000080e087210 */ /* 0x000fe40007f3e0ff */
[----:B------:R-:W4:Y:S03]  /*0800*/  LDG.E R19, desc[UR6][R18.64] ;  /* 0x0000000612137981 */ /* 0x000f26000c1e1900 */
[----:B------:R-:W-:-:S06]  /*0810*/  IMAD.X R9, R15, 0x1, R9, P1 ;  /* 0x000000010f097824 */ /* 0x000fcc00008e0609 */
[----:B------:R-:W5:Y:S01]  /*0820*/  LDG.E R9, desc[UR6][R8.64] ;  /* 0x0000000608097981 */ /* 0x000f62000c1e1900 */
[-C--:B--2---:R-:W-:Y:S02]  /*0830*/  ISETP.NE.AND P4, PT, R7, R4.reuse, PT ;  /* 0x000000040700720c */ /* 0x084fe40003f85270 */
[-C--:B---3--:R-:W-:Y:S02]  /*0840*/  ISETP.NE.AND P3, PT, R21, R4.reuse, PT ;  /* 0x000000041500720c */ /* 0x088fe40003f65270 */
[----:B----4-:R-:W-:-:S09]  /*0850*/  ISETP.NE.AND P2, PT, R19, R4, PT ;  /* 0x000000041300720c */ /* 0x010fd20003f45270 */
[----:B------:R-:W-:-:S04]  /*0860*/  @!P4 IMAD.WIDE.U32 R6, R3, 0x8, R12 ;  /* 0x000000080306c825 */ /* 0x000fc800078e000c */
[--C-:B------:R-:W-:Y:S01]  /*0870*/  @!P3 IMAD.WIDE.U32 R14, R25, 0x8, -R16.reuse ;  /* 0x00000008190eb825 */ /* 0x100fe200078e0810 */
[----:B-----5:R-:W-:Y:S01]  /*0880*/  ISETP.NE.AND P1, PT, R9, R4, PT ;  /* 0x000000040900720c */ /* 0x020fe20003f25270 */
[----:B------:R-:W2:Y:S01]  /*0890*/  @!P4 LDG.E.64 R6, desc[UR6][R6.64] ;  /* 0x000000060606c981 */ /* 0x000ea2000c1e1b00 */
[----:B------:R-:W-:Y:S01]  /*08a0*/  @!P3 IADD3 R14, P5, PT, R14, R12, RZ ;  /* 0x0000000c0e0eb210 */ /* 0x000fe20007fbe0ff */
[----:B------:R-:W-:-:S03]  /*08b0*/  @!P2 IMAD.WIDE.U32 R18, R23, 0x8, -R16 ;  /* 0x000000081712a825 */ /* 0x000fc600078e0810 */
[----:B------:R-:W-:Y:S02]  /*08c0*/  @!P3 IADD3.X R15, PT, PT, R15, R13, RZ, P5, !PT ;  /* 0x0000000d0f0fb210 */ /* 0x000fe40002ffe4ff */
[----:B------:R-:W-:-:S04]  /*08d0*/  @!P2 IADD3 R8, P5, PT, R18, R12, RZ ;  /* 0x0000000c1208a210 */ /* 0x000fc80007fbe0ff */
[----:B------:R-:W3:Y:S01]  /*08e0*/  @!P3 LDG.E.64 R14, desc[UR6][R14.64] ;  /* 0x000000060e0eb981 */ /* 0x000ee2000c1e1b00 */
[----:B------:R-:W-:-:S04]  /*08f0*/  @!P1 IMAD.WIDE.U32 R16, R27, 0x8, -R16 ;  /* 0x000000081b109825 */ /* 0x000fc800078e0810 */
[----:B------:R-:W-:Y:S01]  /*0900*/  @!P2 IMAD.X R9, R19, 0x1, R13, P5 ;  /* 0x000000011309a824 */ /* 0x000fe200028e060d */
[----:B------:R-:W-:-:S05]  /*0910*/  @!P1 IADD3 R12, P5, PT, R16, R12, RZ ;  /* 0x0000000c100c9210 */ /* 0x000fca0007fbe0ff */
[----:B------:R-:W4:Y:S01]  /*0920*/  @!P2 LDG.E.64 R8, desc[UR6][R8.64] ;  /* 0x000000060808a981 */ /* 0x000f22000c1e1b00 */
[----:B------:R-:W-:-:S06]  /*0930*/  @!P1 IADD3.X R13, PT, PT, R17, R13, RZ, P5, !PT ;  /* 0x0000000d110d9210 */ /* 0x000fcc0002ffe4ff */
[----:B------:R-:W5:Y:S01]  /*0940*/  @!P1 LDG.E.64 R12, desc[UR6][R12.64] ;  /* 0x000000060c0c9981 */ /* 0x000f62000c1e1b00 */
[----:B------:R-:W-:Y:S01]  /*0950*/  @!P4 VIADD R5, R5, 0x1 ;  /* 0x000000010505c836 */ /* 0x000fe20000000000 */
[----:B------:R-:W-:-:S04]  /*0960*/  UIADD3 UR4, UPT, UPT, UR4, 0x4, URZ ;  /* 0x0000000404047890 */ /* 0x000fc8000fffe0ff */
[----:B------:R-:W-:-:S05]  /*0970*/  @!P3 IADD3 R5, PT, PT, R5, 0x1, RZ ;  /* 0x000000010505b810 */ /* 0x000fca0007ffe0ff */
[----:B------:R-:W-:-:S04]  /*0980*/  @!P2 VIADD R5, R5, 0x1 ;  /* 0x000000010505a836 */ /* 0x000fc80000000000 */
[----:B------:R-:W-:Y:S01]  /*0990*/  @!P1 VIADD R5, R5, 0x1 ;  /* 0x0000000105059836 */ /* 0x000fe20000000000 */
[----:B--2---:R-:W-:-:S08]  /*09a0*/  @!P4 DADD R10, R10, R6 ;  /* 0x000000000a0ac229 */ /* 0x004fd00000000006 */
[----:B---3--:R-:W-:Y:S01]  /*09b0*/  @!P3 DADD R10, R10, R14 ;  /* 0x000000000a0ab229 */ /* 0x008fe2000000000e */
[----:B------:R-:W-:-:S07]  /*09c0*/  MOV R6, UR4 ;  /* 0x0000000400067c02 */ /* 0x000fce0008000f00 */
[----:B----4-:R-:W-:-:S08]  /*09d0*/  @!P2 DADD R10, R10, R8 ;  /* 0x000000000a0aa229 */ /* 0x010fd00000000008 */
[----:B-----5:R-:W-:-:S11]  /*09e0*/  @!P1 DADD R10, R10, R12 ;  /* 0x000000000a0a9229 */ /* 0x020fd6000000000c */
.L_x_2:
[----:B------:R-:W-:Y:S05]  /*09f0*/  @!P0 BRA `(.L_x_1) ;  /* 0x0000000000988947 */ /* 0x000fea0003800000 */
[----:B------:R-:W-:Y:S02]  /*0a00*/  ISETP.NE.AND P0, PT, R22, 0x1, PT ;  /* 0x000000011600780c */ /* 0x000fe40003f05270 */
[----:B------:R-:W-:-:S04]  /*0a10*/  LOP3.LUT R2, R2, 0x1, RZ, 0xc0, !PT ;  /* 0x0000000102027812 */ /* 0x000fc800078ec0ff */
[----:B------:R-:W-:-:S07]  /*0a20*/  ISETP.NE.U32.AND P2, PT, R2, 0x1, PT ;  /* 0x000000010200780c */ /* 0x000fce0003f45070 */
[----:B------:R-:W-:Y:S06]  /*0a30*/  @!P0 BRA `(.L_x_3) ;  /* 0x0000000000508947 */ /* 0x000fec0003800000 */
[----:B------:R-:W0:Y:S01]  /*0a40*/  LDC.64 R14, c[0x0][0x388] ;  /* 0x0000e200ff0e7b82 */ /* 0x000e220000000a00 */
[----:B------:R-:W-:-:S05]  /*0a50*/  IMAD R7, R6, R0, R3 ;  /* 0x0000000006077224 */ /* 0x000fca00078e0203 */
[C---:B------:R-:W-:Y:S01]  /*0a60*/  IADD3 R19, PT, PT, R7.reuse, R0, RZ ;  /* 0x0000000007137210 */ /* 0x040fe20007ffe0ff */
[----:B0-----:R-:W-:-:S04]  /*0a70*/  IMAD.WIDE.U32 R8, R7, 0x4, R14 ;  /* 0x0000000407087825 */ /* 0x001fc800078e000e */
[----:B------:R-:W-:Y:S02]  /*0a80*/  IMAD.WIDE.U32 R14, R19, 0x4, R14 ;  /* 0x00000004130e7825 */ /* 0x000fe400078e000e */
[----:B------:R-:W2:Y:S04]  /*0a90*/  LDG.E R9, desc[UR6][R8.64] ;  /* 0x0000000608097981 */ /* 0x000ea8000c1e1900 */
[----:B------:R-:W3:Y:S01]  /*0aa0*/  LDG.E R15, desc[UR6][R14.64] ;  /* 0x000000060e0f7981 */ /* 0x000ee2000c1e1900 */
[-C--:B--2---:R-:W-:Y:S02]  /*0ab0*/  ISETP.NE.AND P0, PT, R9, R4.reuse, PT ;  /* 0x000000040900720c */ /* 0x084fe40003f05270 */
[----:B---3--:R-:W-:-:S11]  /*0ac0*/  ISETP.NE.AND P1, PT, R15, R4, PT ;  /* 0x000000040f00720c */ /* 0x008fd60003f25270 */
[----:B------:R-:W0:Y:S08]  /*0ad0*/  @!P0 LDC.64 R12, c[0x0][0x380] ;  /* 0x0000e000ff0c8b82 */ /* 0x000e300000000a00 */
[----:B------:R-:W1:Y:S01]  /*0ae0*/  @!P1 LDC.64 R16, c[0x0][0x380] ;  /* 0x0000e000ff109b82 */ /* 0x000e620000000a00 */
[----:B0-----:R-:W-:-:S06]  /*0af0*/  @!P0 IMAD.WIDE.U32 R12, R7, 0x8, R12 ;  /* 0x00000008070c8825 */ /* 0x001fcc00078e000c */
[----:B------:R-:W2:Y:S01]  /*0b00*/  @!P0 LDG.E.64 R12, desc[UR6][R12.64] ;  /* 0x000000060c0c8981 */ /* 0x000ea2000c1e1b00 */
[----:B-1----:R-:W-:-:S06]  /*0b10*/  @!P1 IMAD.WIDE.U32 R16, R19, 0x8, R16 ;  /* 0x0000000813109825 */ /* 0x002fcc00078e0010 */
[----:B------:R-:W3:Y:S01]  /*0b20*/  @!P1 LDG.E.64 R16, desc[UR6][R16.64] ;  /* 0x0000000610109981 */ /* 0x000ee2000c1e1b00 */
[----:B------:R-:W-:Y:S01]  /*0b30*/  @!P0 VIADD R5, R5, 0x1 ;  /* 0x0000000105058836 */ /* 0x000fe20000000000 */
[----:B------:R-:W-:-:S03]  /*0b40*/  IADD3 R6, PT, PT, R6, 0x2, RZ ;  /* 0x0000000206067810 */ /* 0x000fc60007ffe0ff */
[----:B------:R-:W-:Y:S01]  /*0b50*/  @!P1 VIADD R5, R5, 0x1 ;  /* 0x0000000105059836 */ /* 0x000fe20000000000 */
[----:B--2---:R-:W-:-:S08]  /*0b60*/  @!P0 DADD R10, R10, R12 ;  /* 0x000000000a0a8229 */ /* 0x004fd0000000000c */
[----:B---3--:R-:W-:-:S11]  /*0b70*/  @!P1 DADD R10, R10, R16 ;  /* 0x000000000a0a9229 */ /* 0x008fd60000000010 */
.L_x_3:
[----:B------:R-:W-:Y:S05]  /*0b80*/  @P2 BRA `(.L_x_1) ;  /* 0x0000000000342947 */ /* 0x000fea0003800000 */
[----:B------:R-:W0:Y:S01]  /*0b90*/  LDC.64 R8, c[0x0][0x388] ;  /* 0x0000e200ff087b82 */ /* 0x000e220000000a00 */
[----:B------:R-:W-:-:S04]  /*0ba0*/  IMAD R13, R0, R6, R3 ;  /* 0x00000006000d7224 */ /* 0x000fc800078e0203 */
[----:B0-----:R-:W-:-:S06]  /*0bb0*/  IMAD.WIDE.U32 R6, R13, 0x4, R8 ;  /* 0x000000040d067825 */ /* 0x001fcc00078e0008 */
[----:B------:R-:W2:Y:S01]  /*0bc0*/  LDG.E R7, desc[UR6][R6.64] ;  /* 0x0000000606077981 */ /* 0x000ea2000c1e1900 */
[----:B------:R-:W-:Y:S01]  /*0bd0*/  BSSY.RECONVERGENT B0, `(.L_x_1) ;  /* 0x0000008000007945 */ /* 0x000fe20003800200 */
[----:B--2---:R-:W-:-:S13]  /*0be0*/  ISETP.NE.AND P0, PT, R7, R4, PT ;  /* 0x000000040700720c */ /* 0x004fda0003f05270 */
[----:B------:R-:W-:Y:S05]  /*0bf0*/  @P0 BRA `(.L_x_4) ;  /* 0x0000000000140947 */ /* 0x000fea0003800000 */
[----:B------:R-:W0:Y:S02]  /*0c00*/  LDC.64 R6, c[0x0][0x380] ;  /* 0x0000e000ff067b82 */ /* 0x000e240000000a00 */
[----:B0-----:R-:W-:-:S06]  /*0c10*/  IMAD.WIDE.U32 R6, R13, 0x8, R6 ;  /* 0x000000080d067825 */ /* 0x001fcc00078e0006 */
[----:B------:R-:W2:Y:S01]  /*0c20*/  LDG.E.64 R6, desc[UR6][R6.64] ;  /* 0x0000000606067981 */ /* 0x000ea2000c1e1b00 */
[----:B------:R-:W-:Y:S01]  /*0c30*/  IADD3 R5, PT, PT, R5, 0x1, RZ ;  /* 0x0000000105057810 */ /* 0x000fe20007ffe0ff */
[----:B--2---:R-:W-:-:S11]  /*0c40*/  DADD R10, R10, R6 ;  /* 0x000000000a0a7229 */ /* 0x004fd60000000006 */
.L_x_4:
[----:B------:R-:W-:Y:S05]  /*0c50*/  BSYNC.RECONVERGENT B0 ;  /* 0x0000000000007941 */ /* 0x000fea0003800200 */
.L_x_1:
[----:B------:R-:W-:Y:S01]  /*0c60*/  SHFL.DOWN PT, R7, R11, 0x10, 0x1f ;  /* 0x0a001f000b077f89 */ /* 0x000fe200000e0000 */
[----:B------:R-:W-:-:S03]  /*0c70*/  LOP3.LUT P0, RZ, R3, 0x1f, RZ, 0xc0, !PT ;  /* 0x0000001f03ff7812 */ /* 0x000fc6000780c0ff */
[----:B------:R-:W0:Y:S04]  /*0c80*/  SHFL.DOWN PT, R6, R10, 0x10, 0x1f ;  /* 0x0a001f000a067f89 */ /* 0x000e2800000e0000 */
[----:B------:R-:W1:Y:S01]  /*0c90*/  SHFL.DOWN PT, R2, R5, 0x10, 0x1f ;  /* 0x0a001f0005027f89 */ /* 0x000e6200000e0000 */
[----:B------:R-:W2:Y:S01]  /*0ca0*/  S2R R18, SR_CgaCtaId ;  /* 0x0000000000127919 */ /* 0x000ea20000008800 */
[----:B0-----:R-:W-:Y:S01]  /*0cb0*/  DADD R6, R6, R10 ;  /* 0x0000000006067229 */ /* 0x001fe2000000000a */
[----:B-1----:R-:W-:-:S06]  /*0cc0*/  IMAD.IADD R2, R2, 0x1, R5 ;  /* 0x0000000102027824 */ /* 0x002fcc00078e0205 */
[----:B------:R-:W-:Y:S04]  /*0cd0*/  SHFL.DOWN PT, R9, R7, 0x8, 0x1f ;  /* 0x09001f0007097f89 */ /* 0x000fe800000e0000 */
[----:B------:R-:W0:Y:S04]  /*0ce0*/  SHFL.DOWN PT, R8, R6, 0x8, 0x1f ;  /* 0x09001f0006087f89 */ /* 0x000e2800000e0000 */
[----:B------:R-:W1:Y:S01]  /*0cf0*/  SHFL.DOWN PT, R15, R2, 0x8, 0x1f ;  /* 0x09001f00020f7f89 */ /* 0x000e6200000e0000 */
[----:B0-----:R-:W-:Y:S01]  /*0d00*/  DADD R8, R6, R8 ;  /* 0x0000000006087229 */ /* 0x001fe20000000008 */
[----:B-1----:R-:W-:-:S02]  /*0d10*/  IADD3 R15, PT, PT, R2, R15, RZ ;  /* 0x0000000f020f7210 */ /* 0x002fc40007ffe0ff */
[----:B------:R-:W-:-:S04]  /*0d20*/  SHF.R.U32.HI R2, RZ, 0x5, R0 ;  /* 0x00000005ff027819 */ /* 0x000fc80000011600 */
[----:B------:R-:W-:Y:S01]  /*0d30*/  SHFL.DOWN PT, R13, R9, 0x4, 0x1f ;  /* 0x08801f00090d7f89 */ /* 0x000fe200000e0000 */
[----:B------:R-:W-:-:S03]  /*0d40*/  ISETP.GE.U32.AND P1, PT, R3, R2, PT ;  /* 0x000000020300720c */ /* 0x000fc60003f26070 */
[----:B------:R-:W0:Y:S04]  /*0d50*/  SHFL.DOWN PT, R12, R8, 0x4, 0x1f ;  /* 0x08801f00080c7f89 */ /* 0x000e2800000e0000 */
[----:B------:R-:W1:Y:S01]  /*0d60*/  SHFL.DOWN PT, R10, R15, 0x4, 0x1f ;  /* 0x08801f000f0a7f89 */ /* 0x000e6200000e0000 */
[----:B0-----:R-:W-:Y:S01]  /*0d70*/  DADD R12, R8, R12 ;  /* 0x00000000080c7229 */ /* 0x001fe2000000000c */
[----:B-1----:R-:W-:-:S06]  /*0d80*/  IMAD.IADD R14, R15, 0x1, R10 ;  /* 0x000000010f0e7824 */ /* 0x002fcc00078e020a */
[----:B------:R-:W-:Y:S04]  /*0d90*/  SHFL.DOWN PT, R11, R13, 0x2, 0x1f ;  /* 0x08401f000d0b7f89 */ /* 0x000fe800000e0000 */
[----:B------:R-:W0:Y:S04]  /*0da0*/  SHFL.DOWN PT, R10, R12, 0x2, 0x1f ;  /* 0x08401f000c0a7f89 */ /* 0x000e2800000e0000 */
[----:B------:R-:W1:Y:S01]  /*0db0*/  SHFL.DOWN PT, R5, R14, 0x2, 0x1f ;  /* 0x08401f000e057f89 */ /* 0x000e6200000e0000 */
[----:B0-----:R-:W-:Y:S01]  /*0dc0*/  DADD R6, R12, R10 ;  /* 0x000000000c067229 */ /* 0x001fe2000000000a */
[----:B-1----:R-:W-:-:S02]  /*0dd0*/  IADD3 R11, PT, PT, R14, R5, RZ ;  /* 0x000000050e0b7210 */ /* 0x002fc40007ffe0ff */
[----:B------:R-:W-:-:S04]  /*0de0*/  MOV R5, 0x400 ;  /* 0x0000040000057802 */ /* 0x000fc80000000f00 */
[----:B------:R-:W-:Y:S01]  /*0df0*/  SHFL.DOWN PT, R9, R7, 0x1, 0x1f ;  /* 0x08201f0007097f89 */ /* 0x000fe200000e0000 */
[----:B--2---:R-:W-:-:S03]  /*0e00*/  LEA R10, R18, R5, 0x18 ;  /* 0x00000005120a7211 */ /* 0x004fc600078ec0ff */
[----:B------:R-:W0:Y:S01]  /*0e10*/  SHFL.DOWN PT, R8, R6, 0x1, 0x1f ;  /* 0x08201f0006087f89 */ /* 0x000e2200000e0000 */
[----:B------:R-:W-:-:S03]  /*0e20*/  LEA R12, R2, R10, 0x3 ;  /* 0x0000000a020c7211 */ /* 0x000fc600078e18ff */
[----:B------:R-:W1:Y:S01]  /*0e30*/  SHFL.DOWN PT, R16, R11, 0x1, 0x1f ;  /* 0x08201f000b107f89 */ /* 0x000e6200000e0000 */
[CC--:B------:R-:W-:Y:S01]  /*0e40*/  @!P0 LEA.HI R5, R3.reuse, R10.reuse, RZ, 0x1e ;  /* 0x0000000a03058211 */ /* 0x0c0fe200078ff0ff */
[----:B------:R-:W-:Y:S01]  /*0e50*/  IMAD.MOV.U32 R2, RZ, RZ, RZ ;  /* 0x000000ffff027224 */ /* 0x000fe200078e00ff */
[----:B------:R-:W-:Y:S01]  /*0e60*/  @!P1 LEA R10, R3, R10, 0x3 ;  /* 0x0000000a030a9211 */ /* 0x000fe200078e18ff */
[----:B0-----:R-:W-:Y:S01]  /*0e70*/  DADD R8, R6, R8 ;  /* 0x0000000006087229 */ /* 0x001fe20000000008 */
[----:B------:R-:W-:Y:S01]  /*0e80*/  CS2R R6, SRZ ;  /* 0x0000000000067805 */ /* 0x000fe2000001ff00 */
[----:B-1----:R-:W-:Y:S01]  /*0e90*/  IMAD.IADD R16, R11, 0x1, R16 ;  /* 0x000000010b107824 */ /* 0x002fe200078e0210 */
[C---:B------:R-:W-:Y:S01]  /*0ea0*/  @!P0 LEA.HI R11, R3.reuse, R12, RZ, 0x1d ;  /* 0x0000000c030b8211 */ /* 0x040fe200078fe8ff */
[----:B------:R-:W-:-:S03]  /*0eb0*/  @!P1 IMAD R12, R3, 0x4, R12 ;  /* 0x00000004030c9824 */ /* 0x000fc600078e020c */
[----:B------:R0:W-:Y:S04]  /*0ec0*/  @!P0 STS.64 [R5], R8 ;  /* 0x0000000805008388 */ /* 0x0001e80000000a00 */
[----:B------:R0:W-:Y:S01]  /*0ed0*/  @!P0 STS [R11], R16 ;  /* 0x000000100b008388 */ /* 0x0001e20000000800 */
[----:B------:R-:W-:Y:S01]  /*0ee0*/  BAR.SYNC.DEFER_BLOCKING 0x0 ;  /* 0x0000000000007b1d */ /* 0x000fe20000010000 */
[----:B------:R-:W-:-:S05]  /*0ef0*/  ISETP.GT.U32.AND P0, PT, R3, 0x1f, PT ;  /* 0x0000001f0300780c */ /* 0x000fca0003f04070 */
[----:B------:R0:W1:Y:S04]  /*0f00*/  @!P1 LDS.64 R6, [R10] ;  /* 0x000000000a069984 */ /* 0x0000680000000a00 */
[----:B------:R0:W2:Y:S04]  /*0f10*/  @!P1 LDS R2, [R12] ;  /* 0x000000000c029984 */ /* 0x0000a80000000800 */
[----:B------:R-:W-:Y:S05]  /*0f20*/  @P0 EXIT ;  /* 0x000000000000094d */ /* 0x000fea0003800000 */
[----:B------:R-:W-:-:S13]  /*0f30*/  ISETP.GE.U32.AND P0, PT, R0, 0x40, PT ;  /* 0x000000400000780c */ /* 0x000fda0003f06070 */
[----:B------:R-:W-:Y:S05]  /*0f40*/  @!P0 BRA `(.L_x_5) ;  /* 0x0000000000988947 */ /* 0x000fea0003800000 */
[----:B0-----:R-:W-:Y:S02]  /*0f50*/  SHF.R.U32.HI R5, RZ, 0x6, R0 ;  /* 0x00000006ff057819 */ /* 0x001fe40000011600 */
[----:B------:R-:W-:-:S03]  /*0f60*/  ISETP.GE.U32.AND P0, PT, R0, 0x80, PT ;  /* 0x000000800000780c */ /* 0x000fc60003f06070 */
[----:B-1----:R-:W-:Y:S04]  /*0f70*/  SHFL.DOWN PT, R9, R7, R5, 0x1f ;  /* 0x08001f0507097589 */ /* 0x002fe800000e0000 */
[----:B------:R-:W0:Y:S04]  /*0f80*/  SHFL.DOWN PT, R8, R6, R5, 0x1f ;  /* 0x08001f0506087589 */ /* 0x000e2800000e0000 */
[----:B--2---:R-:W1:Y:S01]  /*0f90*/  SHFL.DOWN PT, R11, R2, R5, 0x1f ;  /* 0x08001f05020b7589 */ /* 0x004e6200000e0000 */
[----:B0-----:R-:W-:Y:S01]  /*0fa0*/  DADD R6, R6, R8 ;  /* 0x0000000006067229 */ /* 0x001fe20000000008 */
[----:B-1----:R-:W-:Y:S01]  /*0fb0*/  IADD3 R2, PT, PT, R2, R11, RZ ;  /* 0x0000000b02027210 */ /* 0x002fe20007ffe0ff */
[----:B------:R-:W-:Y:S09]  /*0fc0*/  @!P0 BRA `(.L_x_5) ;  /* 0x0000000000788947 */ /* 0x000ff20003800000 */
[----:B------:R-:W-:Y:S02]  /*0fd0*/  SHF.R.U32.HI R5, RZ, 0x7, R0 ;  /* 0x00000007ff057819 */ /* 0x000fe40000011600 */
[----:B------:R-:W-:-:S03]  /*0fe0*/  ISETP.GE.U32.AND P0, PT, R0, 0x100, PT ;  /* 0x000001000000780c */ /* 0x000fc60003f06070 */
[----:B------:R-:W-:Y:S04]  /*0ff0*/  SHFL.DOWN PT, R9, R7, R5, 0x1f ;  /* 0x08001f0507097589 */ /* 0x000fe800000e0000 */
[----:B------:R-:W0:Y:S04]  /*1000*/  SHFL.DOWN PT, R8, R6, R5, 0x1f ;  /* 0x08001f0506087589 */ /* 0x000e2800000e0000 */
[----:B------:R-:W1:Y:S01]  /*1010*/  SHFL.DOWN PT, R11, R2, R5, 0x1f ;  /* 0x08001f05020b7589 */ /* 0x000e6200000e0000 */
[----:B0-----:R-:W-:Y:S01]  /*1020*/  DADD R6, R6, R8 ;  /* 0x0000000006067229 */ /* 0x001fe20000000008 */
[----:B-1----:R-:W-:Y:S01]  /*1030*/  IMAD.IADD R2, R2, 0x1, R11 ;  /* 0x0000000102027824 */ /* 0x002fe200078e020b */
[----:B------:R-:W-:Y:S09]  /*1040*/  @!P0 BRA `(.L_x_5) ;  /* 0x0000000000588947 */ /* 0x000ff20003800000 */
[----:B------:R-:W-:Y:S02]  /*1050*/  SHF.R.U32.HI R5, RZ, 0x8, R0 ;  /* 0x00000008ff057819 */ /* 0x000fe40000011600 */
[----:B------:R-:W-:-:S03]  /*1060*/  ISETP.GE.U32.AND P0, PT, R0, 0x200, PT ;  /* 0x000002000000780c */ /* 0x000fc60003f06070 */
[----:B------:R-:W-:Y:S04]  /*1070*/  SHFL.DOWN PT, R9, R7, R5, 0x1f ;  /* 0x08001f0507097589 */ /* 0x000fe800000e0000 */
[----:B------:R-:W0:Y:S04]  /*1080*/  SHFL.DOWN PT, R8, R6, R5, 0x1f ;  /* 0x08001f0506087589 */ /* 0x000e2800000e0000 */
[----:B------:R-:W1:Y:S01]  /*1090*/  SHFL.DOWN PT, R11, R2, R5, 0x1f ;  /* 0x08001f05020b7589 */ /* 0x000e6200000e0000 */
        /* <DEDUP_REMOVED lines=11> */
[----:B------:R-:W-:-:S05]  /*1150*/  SHF.R.U32.HI R5, RZ, 0xa, R0 ;  /* 0x0000000aff057819 */ /* 0x000fca0000011600 */
[----:B------:R-:W-:Y:S04]  /*1160*/  SHFL.DOWN PT, R9, R7, R5, 0x1f ;  /* 0x08001f0507097589 */ /* 0x000fe800000e0000 */
[----:B------:R-:W0:Y:S04]  /*1170*/  SHFL.DOWN PT, R8, R6, R5, 0x1f ;  /* 0x08001f0506087589 */ /* 0x000e2800000e0000 */
[----:B------:R-:W1:Y:S01]  /*1180*/  SHFL.DOWN PT, R11, R2, R5, 0x1f ;  /* 0x08001f05020b7589 */ /* 0x000e6200000e0000 */
[----:B0-----:R-:W-:Y:S01]  /*1190*/  DADD R6, R6, R8 ;  /* 0x0000000006067229 */ /* 0x001fe20000000008 */
[----:B-1----:R-:W-:-:S10]  /*11a0*/  IADD3 R2, PT, PT, R2, R11, RZ ;  /* 0x0000000b02027210 */ /* 0x002fd40007ffe0ff */
.L_x_5:
[----:B------:R-:W-:-:S13]  /*11b0*/  ISETP.NE.AND P0, PT, R3, RZ, PT ;  /* 0x000000ff0300720c */ /* 0x000fda0003f05270 */
[----:B------:R-:W-:Y:S05]  /*11c0*/  @P0 EXIT ;  /* 0x000000000000094d */ /* 0x000fea0003800000 */
[----:B0-----:R-:W0:Y:S08]  /*11d0*/  LDC.64 R8, c[0x0][0x390] ;  /* 0x0000e400ff087b82 */ /* 0x001e300000000a00 */
[----:B------:R-:W3:Y:S01]  /*11e0*/  LDC.64 R10, c[0x0][0x398] ;  /* 0x0000e600ff0a7b82 */ /* 0x000ee20000000a00 */
[----:B0-----:R-:W-:-:S05]  /*11f0*/  IMAD.WIDE.U32 R8, R4, 0x8, R8 ;  /* 0x0000000804087825 */ /* 0x001fca00078e0008 */
[----:B-1----:R-:W-:Y:S01]  /*1200*/  STG.E.64 desc[UR6][R8.64], R6 ;  /* 0x0000000608007986 */ /* 0x002fe2000c101b06 */
[----:B---3--:R-:W-:-:S05]  /*1210*/  IMAD.WIDE.U32 R4, R4, 0x4, R10 ;  /* 0x0000000404047825 */ /* 0x008fca00078e000a */
[----:B--2---:R-:W-:Y:S01]  /*1220*/  STG.E desc[UR6][R4.64], R2 ;  /* 0x0000000204007986 */ /* 0x004fe2000c101906 */
[----:B------:R-:W-:Y:S05]  /*1230*/  EXIT ;  /* 0x000000000000794d */ /* 0x000fea0003800000 */
.L_x_6:
[----:B------:R-:W-:-:S00]  /*1240*/  BRA `(.L_x_6) ;  /* 0xfffffffc00fc7947 */ /* 0x000fc0000383ffff */
[----:B------:R-:W-:-:S00]  /*1250*/  NOP ;  /* 0x0000000000007918 */ /* 0x000fc00000000000 */
        /* <DEDUP_REMOVED lines=10> */
.L_x_13:


//--------------------- .text._Z4nnc1jPdS_Pj      --------------------------
	.section	.text._Z4nnc1jPdS_Pj,"ax",@progbits
	.align	128
        .global         _Z4nnc1jPdS_Pj
        .type           _Z4nnc1jPdS_Pj,@function
        .size           _Z4nnc1jPdS_Pj,(.L_x_14 - _Z4nnc1jPdS_Pj)
        .other          _Z4nnc1jPdS_Pj,@"STO_CUDA_ENTRY STV_DEFAULT"
_Z4nnc1jPdS_Pj:
.text._Z4nnc1jPdS_Pj:
[----:B------:R-:W-:Y:S01]  /*0000*/  LDC R1, c[0x0][0x37c] ;  /* 0x0000df00ff017b82 */ /* 0x000fe20000000800 */
[----:B------:R-:W0:Y:S01]  /*0010*/  LDCU UR4, c[0x0][0x380] ;  /* 0x00007000ff0477ac */ /* 0x000e220008000800 */
[----:B------:R-:W1:Y:S06]  /*0020*/  S2R R9, SR_TID.X ;  /* 0x0000000000097919 */ /* 0x000e6c0000002100 */
[----:B------:R-:W2:Y:S01]  /*0030*/  LDC R5, c[0x0][0x360] ;  /* 0x0000d800ff057b82 */ /* 0x000ea20000000800 */
[----:B------:R-:W3:Y:S01]  /*0040*/  LDCU.64 UR6, c[0x0][0x358] ;  /* 0x00006b00ff0677ac */ /* 0x000ee20008000a00 */
[----:B0-----:R-:W-:-:S06]  /*0050*/  IMAD.U32 R26, RZ, RZ, UR4 ;  /* 0x00000004ff1a7e24 */ /* 0x001fcc000f8e00ff */
[----:B------:R-:W0:Y:S01]  /*0060*/  S2UR UR4, SR_CTAID.X ;  /* 0x00000000000479c3 */ /* 0x000e220000002500 */
[----:B------:R-:W4:Y:S08]  /*0070*/  I2F.U32.RP R0, R26 ;  /* 0x0000001a00007306 */ /* 0x000f300000209000 */
[----:B----4-:R-:W4:Y:S02]  /*0080*/  MUFU.RCP R0, R0 ;  /* 0x0000000000007308 */ /* 0x010f240000001000 */
[----:B----4-:R-:W-:-:S06]  /*0090*/  VIADD R2, R0, 0xffffffe ;  /* 0x0ffffffe00027836 */ /* 0x010fcc0000000000 */
[----:B------:R4:W3:Y:S02]  /*00a0*/  F2I.FTZ.U32.TRUNC.NTZ R3, R2 ;  /* 0x0000000200037305 */ /* 0x0008e4000021f000 */
[----:B----4-:R-:W-:Y:S02]  /*00b0*/  IMAD.MOV.U32 R2, RZ, RZ, RZ ;  /* 0x000000ffff027224 */ /* 0x010fe400078e00ff */
[----:B---3--:R-:W-:-:S04]  /*00c0*/  IMAD R4, R3, R26, RZ ;  /* 0x0000001a03047224 */ /* 0x008fc800078e02ff */
[----:B------:R-:W-:-:S04]  /*00d0*/  IMAD.MOV R7, RZ, RZ, -R4 ;  /* 0x000000ffff077224 */ /* 0x000fc800078e0a04 */
[----:B------:R-:W-:Y:S02]  /*00e0*/  IMAD.HI.U32 R3, R3, R7, R2 ;  /* 0x0000000703037227 */ /* 0x000fe400078e0002 */
[----:B------:R-:W3:Y:S04]  /*00f0*/  LDC.64 R6, c[0x0][0x388] ;  /* 0x0000e200ff067b82 */ /* 0x000ee80000000a00 */
[----:B-1----:R-:W-:-:S04]  /*0100*/  IMAD.HI.U32 R4, R3, R9, RZ ;  /* 0x0000000903047227 */ /* 0x002fc800078e00ff */
[----:B--2---:R-:W-:-:S04]  /*0110*/  IMAD.HI.U32 R8, R3, R5, RZ ;  /* 0x0000000503087227 */ /* 0x004fc800078e00ff */
[----:B------:R-:W-:Y:S02]  /*0120*/  IMAD.MOV R3, RZ, RZ, -R4 ;  /* 0x000000ffff037224 */ /* 0x000fe400078e0a04 */
[----:B------:R-:W-:Y:S02]  /*0130*/  IMAD.MOV R0, RZ, RZ, -R8 ;  /* 0x000000ffff007224 */ /* 0x000fe400078e0a08 */
[C---:B------:R-:W-:Y:S02]  /*0140*/  IMAD R3, R26.reuse, R3, R9 ;  /* 0x000000031a037224 */ /* 0x040fe400078e0209 */
[----:B------:R-:W-:-:S03]  /*0150*/  IMAD R5, R26, R0, R5 ;  /* 0x000000001a057224 */ /* 0x000fc600078e0205 */
[-C--:B------:R-:W-:Y:S02]  /*0160*/  ISETP.GE.U32.AND P2, PT, R3, R26.reuse, PT ;  /* 0x0000001a0300720c */ /* 0x080fe40003f46070 */
[----:B------:R-:W-:-:S11]  /*0170*/  ISETP.GE.U32.AND P3, PT, R5, R26, PT ;  /* 0x0000001a0500720c */ /* 0x000fd60003f66070 */
[--C-:B------:R-:W-:Y:S02]  /*0180*/  @P2 IMAD.IADD R3, R3, 0x1, -R26.reuse ;  /* 0x0000000103032824 */ /* 0x100fe400078e0a1a */
[----:B------:R-:W-:Y:S02]  /*0190*/  @P3 IMAD.IADD R5, R5, 0x1, -R26 ;  /* 0x0000000105053824 */ /* 0x000fe400078e0a1a */
[----:B------:R-:W-:Y:S01]  /*01a0*/  @P2 VIADD R4, R4, 0x1 ;  /* 0x0000000104042836 */ /* 0x000fe20000000000 */
[-C--:B------:R-:W-:Y:S01]  /*01b0*/  ISETP.GE.U32.AND P0, PT, R3, R26.reuse, PT ;  /* 0x0000001a0300720c */ /* 0x080fe20003f06070 */
[----:B------:R-:W-:Y:S01]  /*01c0*/  @P3 VIADD R8, R8, 0x1 ;  /* 0x0000000108083836 */ /* 0x000fe20000000000 */
[-C--:B------:R-:W-:Y:S02]  /*01d0*/  ISETP.GE.U32.AND P1, PT, R5, R26.reuse, PT ;  /* 0x0000001a0500720c */ /* 0x080fe40003f26070 */
[----:B------:R-:W-:Y:S02]  /*01e0*/  ISETP.NE.U32.AND P2, PT, R26, RZ, PT ;  /* 0x000000ff1a00720c */ /* 0x000fe40003f45070 */
[----:B------:R-:W-:-:S07]  /*01f0*/  LOP3.LUT R3, RZ, R26, RZ, 0x33, !PT ;  /* 0x0000001aff037212 */ /* 0x000fce00078e33ff */
[----:B------:R-:W-:Y:S02]  /*0200*/  @P0 VIADD R4, R4, 0x1 ;  /* 0x0000000104040836 */ /* 0x000fe40000000000 */
[----:B------:R-:W-:-:S03]  /*0210*/  @P1 VIADD R8, R8, 0x1 ;  /* 0x0000000108081836 */ /* 0x000fc60000000000 */
[C---:B------:R-:W-:Y:S02]  /*0220*/  SEL R0, R3.reuse, R4, !P2 ;  /* 0x0000000403007207 */ /* 0x040fe40005000000 */
[----:B------:R-:W-:-:S05]  /*0230*/  SEL R5, R3, R8, !P2 ;  /* 0x0000000803057207 */ /* 0x000fca0005000000 */
[----:B0-----:R-:W-:-:S04]  /*0240*/  IMAD R5, R5, UR4, R0 ;  /* 0x0000000405057c24 */ /* 0x001fc8000f8e0200 */
[----:B---3--:R-:W-:-:S06]  /*0250*/  IMAD.WIDE.U32 R6, R5, 0x8, R6 ;  /* 0x0000000805067825 */ /* 0x008fcc00078e0006 */
[----:B------:R-:W5:Y:S01]  /*0260*/  LDG.E.64 R6, desc[UR6][R6.64] ;  /* 0x0000000606067981 */ /* 0x000f62000c1e1b00 */
[C---:B------:R-:W-:Y:S01]  /*0270*/  ISETP.GE.U32.AND P0, PT, R26.reuse, 0x8, PT ;  /* 0x000000081a00780c */ /* 0x040fe20003f06070 */
[----:B------:R-:W-:Y:S01]  /*0280*/  IMAD.MOV R3, RZ, RZ, -R0 ;  /* 0x000000ffff037224 */ /* 0x000fe200078e0a00 */
[C---:B------:R-:W-:Y:S01]  /*0290*/  VIMNMX.U32 R4, PT, PT, R26.reuse, 0x1, !PT ;  /* 0x000000011a047848 */ /* 0x040fe20007fe0000 */
[----:B------:R-:W-:Y:S01]  /*02a0*/  IMAD.MOV.U32 R0, RZ, RZ, RZ ;  /* 0x000000ffff007224 */ /* 0x000fe200078e00ff */
[----:B------:R-:W-:Y:S01]  /*02b0*/  CS2R R12, SRZ ;  /* 0x00000000000c7805 */ /* 0x000fe2000001ff00 */
[----:B------:R-:W-:Y:S01]  /*02c0*/  IMAD R3, R26, R3, R9 ;  /* 0x000000031a037224 */ /* 0x000fe200078e0209 */
[----:B------:R-:W-:-:S04]  /*02d0*/  LOP3.LUT R2, R4, 0x7, RZ, 0xc0, !PT ;  /* 0x0000000704027812 */ /* 0x000fc800078ec0ff */
[----:B------:R-:W-:-:S03]  /*02e0*/  ISETP.NE.AND P1, PT, R2, RZ, PT ;  /* 0x000000ff0200720c */ /* 0x000fc60003f25270 */
[----:B------:R-:W-:Y:S10]  /*02f0*/  @!P0 BRA `(.L_x_7) ;  /* 0x0000000400208947 */ /* 0x000ff40003800000 */
[----:B------:R-:W0:Y:S01]  /*0300*/  LDCU.64 UR4, c[0x0][0x390] ;  /* 0x00007200ff0477ac */ /* 0x000e220008000a00 */
[----:B------:R-:W1:Y:S01]  /*0310*/  LDC R26, c[0x0][0x380] ;  /* 0x0000e000ff1a7b82 */ /* 0x000e620000000800 */
[----:B------:R-:W-:Y:S02]  /*0320*/  LOP3.LUT R0, R4, 0xfffffff8, RZ, 0xc0, !PT ;  /* 0xfffffff804007812 */ /* 0x000fe400078ec0ff */
[----:B------:R-:W-:-:S03]  /*0330*/  CS2R R12, SRZ ;  /* 0x00000000000c7805 */ /* 0x000fc6000001ff00 */
[----:B------:R-:W-:Y:S01]  /*0340*/  IMAD.MOV R24, RZ, RZ, -R0 ;  /* 0x000000ffff187224 */ /* 0x000fe200078e0a00 */
[----:B0-----:R-:W-:-:S04]  /*0350*/  UIADD3 UR4, UP0, UPT, UR4, 0x20, URZ ;  /* 0x0000002004047890 */ /* 0x001fc8000ff1e0ff */
[----:B------:R-:W-:Y:S02]  /*0360*/  UIADD3.X UR5, UPT, UPT, URZ, UR5, URZ, UP0, !UPT ;  /* 0x00000005ff057290 */ /* 0x000fe400087fe4ff */
[----:B------:R-:W-:Y:S01]  /*0370*/  IMAD.U32 R8, RZ, RZ, UR4 ;  /* 0x00000004ff087e24 */ /* 0x000fe2000f8e00ff */
[----:B------:R-:W-:-:S03]  /*0380*/  UMOV UR4, URZ ;  /* 0x000000ff00047c82 */ /* 0x000fc60008000000 */
[----:B------:R-:W-:-:S07]  /*0390*/  IMAD.U32 R9, RZ, RZ, UR5 ;  /* 0x00000005ff097e24 */ /* 0x000fce000f8e00ff */
.L_x_8:
[----:B------:R-:W2:Y:S04]  /*03a0*/  LDG.E.64 R20, desc[UR6][R8.64+-0x20] ;  /* 0xffffe00608147981 */ /* 0x000ea8000c1e1b00 */
[----:B------:R-:W3:Y:S04]  /*03b0*/  LDG.E.64 R14, desc[UR6][R8.64+-0x18] ;  /* 0xffffe806080e7981 */ /* 0x000ee8000c1e1b00 */
[----:B------:R-:W4:Y:S04]  /*03c0*/  LDG.E.64 R10, desc[UR6][R8.64+-0x10] ;  /* 0xfffff006080a7981 */ /* 0x000f28000c1e1b00 */
[----:B------:R-:W4:Y:S01]  /*03d0*/  LDG.E.64 R16, desc[UR6][R8.64+-0x8] ;  /* 0xfffff80608107981 */ /* 0x000f22000c1e1b00 */
[----:B-1----:R-:W-:-:S04]  /*03e0*/  IMAD R23, R26, UR4, R3 ;  /* 0x000000041a177c24 */ /* 0x002fc8000f8e0203 */
[C---:B------:R-:W-:Y:S02]  /*03f0*/  IMAD.SHL.U32 R22, R23.reuse, 0x8, RZ ;  /* 0x0000000817167824 */ /* 0x040fe400078e00ff */
[--C-:B------:R-:W-:Y:S02]  /*0400*/  IMAD.IADD R23, R23, 0x1, R26.reuse ;  /* 0x0000000117177824 */ /* 0x100fe400078e021a */
[----:B------:R-:W0:Y:S02]  /*0410*/  LDC.64 R18, c[0x3][R22] ;  /* 0x00c0000016127b82 */ /* 0x000e240000000a00 */
[C---:B------:R-:W-:Y:S02]  /*0420*/  IMAD.SHL.U32 R25, R23.reuse, 0x8, RZ ;  /* 0x0000000817197824 */ /* 0x040fe400078e00ff */
[----:B------:R-:W-:-:S04]  /*0430*/  IMAD.IADD R23, R23, 0x1, R26 ;  /* 0x0000000117177824 */ /* 0x000fc800078e021a */
[C---:B------:R-:W-:Y:S02]  /*0440*/  IMAD.SHL.U32 R27, R23.reuse, 0x8, RZ ;  /* 0x00000008171b7824 */ /* 0x040fe400078e00ff */
[----:B------:R-:W-:-:S04]  /*0450*/  IMAD.IADD R23, R23, 0x1, R26 ;  /* 0x0000000117177824 */ /* 0x000fc800078e021a */
[----:B------:R-:W-:Y:S01]  /*0460*/  IMAD.SHL.U32 R28, R23, 0x8, RZ ;  /* 0x00000008171c7824 */ /* 0x000fe200078e00ff */
[C---:B--2--5:R-:W-:Y:S02]  /*0470*/  DADD R20, R6.reuse, -R20 ;  /* 0x0000000006147229 */ /* 0x064fe40000000814 */
[----:B---3--:R-:W-:-:S06]  /*0480*/  DADD R14, R6, -R14 ;  /* 0x00000000060e7229 */ /* 0x008fcc000000080e */
[----:B0-----:R-:W-:-:S08]  /*0490*/  DMUL R18, R18, R20 ;  /* 0x0000001412127228 */ /* 0x001fd00000000000 */
[----:B------:R-:W-:Y:S01]  /*04a0*/  DFMA R20, R20, R18, R12 ;  /* 0x000000121414722b */ /* 0x000fe2000000000c */
[----:B------:R-:W0:Y:S08]  /*04b0*/  LDC.64 R12, c[0x3][R25] ;  /* 0x00c00000190c7b82 */ /* 0x000e300000000a00 */
[----:B------:R-:W1:Y:S01]  /*04c0*/  LDC.64 R18, c[0x3][R27] ;  /* 0x00c000001b127b82 */ /* 0x000e620000000a00 */
[----:B0-----:R-:W-:-:S08]  /*04d0*/  DMUL R12, R12, R14 ;  /* 0x0000000e0c0c7228 */ /* 0x001fd00000000000 */
[----:B------:R-:W-:Y:S02]  /*04e0*/  DFMA R20, R14, R12, R20 ;  /* 0x0000000c0e14722b */ /* 0x000fe40000000014 */
[----:B------:R-:W2:Y:S01]  /*04f0*/  LDG.E.64 R12, desc[UR6][R8.64] ;  /* 0x00000006080c7981 */ /* 0x000ea2000c1e1b00 */
[----:B------:R-:W0:Y:S01]  /*0500*/  LDC.64 R14, c[0x3][R28] ;  /* 0x00c000001c0e7b82 */ /* 0x000e220000000a00 */
[----:B----4-:R-:W-:-:S08]  /*0510*/  DADD R10, R6, -R10 ;  /* 0x00000000060a7229 */ /* 0x010fd0000000080a */
[----:B-1----:R-:W-:Y:S02]  /*0520*/  DMUL R18, R18, R10 ;  /* 0x0000000a12127228 */ /* 0x002fe40000000000 */
[----:B------:R-:W-:-:S06]  /*0530*/  DADD R16, R6, -R16 ;  /* 0x0000000006107229 */ /* 0x000fcc0000000810 */
[----:B------:R-:W-:Y:S01]  /*0540*/  DFMA R18, R10, R18, R20 ;  /* 0x000000120a12722b */ /* 0x000fe20000000014 */
[----:B------:R-:W3:Y:S04]  /*0550*/  LDG.E.64 R20, desc[UR6][R8.64+0x8] ;  /* 0x0000080608147981 */ /* 0x000ee8000c1e1b00 */
[----:B------:R-:W4:Y:S01]  /*0560*/  LDG.E.64 R10, desc[UR6][R8.64+0x10] ;  /* 0x00001006080a7981 */ /* 0x000f22000c1e1b00 */
[----:B0-----:R-:W-:-:S08]  /*0570*/  DMUL R14, R14, R16 ;  /* 0x000000100e0e7228 */ /* 0x001fd00000000000 */
[----:B------:R-:W-:Y:S02]  /*0580*/  DFMA R18, R16, R14, R18 ;  /* 0x0000000e1012722b */ /* 0x000fe40000000012 */
[----:B------:R0:W4:Y:S01]  /*0590*/  LDG.E.64 R14, desc[UR6][R8.64+0x18] ;  /* 0x00001806080e7981 */ /* 0x000122000c1e1b00 */
[----:B------:R-:W-:-:S04]  /*05a0*/  IMAD.IADD R23, R23, 0x1, R26 ;  /* 0x0000000117177824 */ /* 0x000fc800078e021a */
[----:B------:R-:W-:-:S04]  /*05b0*/  IMAD.SHL.U32 R29, R23, 0x8, RZ ;  /* 0x00000008171d7824 */ /* 0x000fc800078e00ff */
[----:B------:R-:W1:Y:S01]  /*05c0*/  LDC.64 R16, c[0x3][R29] ;  /* 0x00c000001d107b82 */ /* 0x000e620000000a00 */
[----:B------:R-:W-:-:S04]  /*05d0*/  IMAD.IADD R25, R23, 0x1, R26 ;  /* 0x0000000117197824 */ /* 0x000fc800078e021a */
[C---:B------:R-:W-:Y:S02]  /*05e0*/  IMAD.SHL.U32 R22, R25.reuse, 0x8, RZ ;  /* 0x0000000819167824 */ /* 0x040fe400078e00ff */
[----:B------:R-:W-:-:S04]  /*05f0*/  IMAD.IADD R25, R25, 0x1, R26 ;  /* 0x0000000119197824 */ /* 0x000fc800078e021a */
[----:B------:R-:W4:Y:S01]  /*0600*/  LDC.64 R22, c[0x3][R22] ;  /* 0x00c0000016167b82 */ /* 0x000f220000000a00 */
[C---:B------:R-:W-:Y:S02]  /*0610*/  IMAD.SHL.U32 R27, R25.reuse, 0x8, RZ ;  /* 0x00000008191b7824 */ /* 0x040fe400078e00ff */
[----:B------:R-:W-:-:S04]  /*0620*/  IMAD.IADD R25, R25, 0x1, R26 ;  /* 0x0000000119197824 */ /* 0x000fc800078e021a */
[----:B------:R-:W-:Y:S02]  /*0630*/  IMAD.SHL.U32 R25, R25, 0x8, RZ ;  /* 0x0000000819197824 */ /* 0x000fe400078e00ff */
[----:B------:R-:W-:-:S05]  /*0640*/  VIADD R24, R24, 0x8 ;  /* 0x0000000818187836 */ /* 0x000fca0000000000 */
[----:B------:R-:W-:Y:S02]  /*0650*/  ISETP.NE.AND P0, PT, R24, RZ, PT ;  /* 0x000000ff1800720c */ /* 0x000fe40003f05270 */
[----:B0-----:R-:W-:Y:S01]  /*0660*/  IADD3 R8, P2, PT, R8, 0x40, RZ ;  /* 0x0000004008087810 */ /* 0x001fe20007f5e0ff */
[----:B------:R-:W-:-:S04]  /*0670*/  UIADD3 UR4, UPT, UPT, UR4, 0x8, URZ ;  /* 0x0000000804047890 */ /* 0x000fc8000fffe0ff */
[----:B------:R-:W-:Y:S01]  /*0680*/  IMAD.X R9, RZ, RZ, R9, P2 ;  /* 0x000000ffff097224 */ /* 0x000fe200010e0609 */
[----:B--2---:R-:W-:-:S08]  /*0690*/  DADD R12, R6, -R12 ;  /* 0x00000000060c7229 */ /* 0x004fd0000000080c */
[----:B-1----:R-:W-:-:S08]  /*06a0*/  DMUL R16, R16, R12 ;  /* 0x0000000c10107228 */ /* 0x002fd00000000000 */
[----:B------:R-:W-:Y:S02]  /*06b0*/  DFMA R12, R12, R16, R18 ;  /* 0x000000100c0c722b */ /* 0x000fe40000000012 */
[----:B------:R-:W0:Y:S08]  /*06c0*/  LDC.64 R16, c[0x3][R27] ;  /* 0x00c000001b107b82 */ /* 0x000e300000000a00 */
[----:B------:R-:W1:Y:S01]  /*06d0*/  LDC.64 R18, c[0x3][R25] ;  /* 0x00c0000019127b82 */ /* 0x000e620000000a00 */
[----:B---3--:R-:W-:-:S02]  /*06e0*/  DADD R20, R6, -R20 ;  /* 0x0000000006147229 */ /* 0x008fc40000000814 */
[----:B----4-:R-:W-:-:S06]  /*06f0*/  DADD R10, R6, -R10 ;  /* 0x00000000060a7229 */ /* 0x010fcc000000080a */
[----:B------:R-:W-:-:S08]  /*0700*/  DMUL R22, R22, R20 ;  /* 0x0000001416167228 */ /* 0x000fd00000000000 */
[----:B------:R-:W-:Y:S02]  /*0710*/  DFMA R12, R20, R22, R12 ;  /* 0x00000016140c722b */ /* 0x000fe4000000000c */
[----:B------:R-:W-:Y:S02]  /*0720*/  DADD R14, R6, -R14 ;  /* 0x00000000060e7229 */ /* 0x000fe4000000080e */
[----:B0-----:R-:W-:-:S08]  /*0730*/  DMUL R16, R16, R10 ;  /* 0x0000000a10107228 */ /* 0x001fd00000000000 */
[----:B------:R-:W-:Y:S02]  /*0740*/  DFMA R12, R10, R16, R12 ;  /* 0x000000100a0c722b */ /* 0x000fe4000000000c */
[----:B-1----:R-:W-:-:S08]  /*0750*/  DMUL R18, R18, R14 ;  /* 0x0000000e12127228 */ /* 0x002fd00000000000 */
[----:B------:R-:W-:Y:S01]  /*0760*/  DFMA R12, R14, R18, R12 ;  /* 0x000000120e0c722b */ /* 0x000fe2000000000c */
[----:B------:R-:W-:Y:S10]  /*0770*/  @P0 BRA `(.L_x_8) ;  /* 0xfffffffc00080947 */ /* 0x000ff4000383ffff */
.L_x_7:
[----:B------:R-:W-:Y:S05]  /*0780*/  @!P1 BRA `(.L_x_9) ;  /* 0x0000000400049947 */ /* 0x000fea0003800000 */
[----:B------:R-:W-:Y:S02]  /*0790*/  ISETP.GE.U32.AND P0, PT, R2, 0x4, PT ;  /* 0x000000040200780c */ /* 0x000fe40003f06070 */
[----:B------:R-:W-:-:S04]  /*07a0*/  LOP3.LUT R27, R4, 0x3, RZ, 0xc0, !PT ;  /* 0x00000003041b7812 */ /* 0x000fc800078ec0ff */
[----:B------:R-:W-:-:S07]  /*07b0*/  ISETP.NE.AND P1, PT, R27, RZ, PT ;  /* 0x000000ff1b00720c */ /* 0x000fce0003f25270 */
[----:B------:R-:W-:Y:S06]  /*07c0*/  @!P0 BRA `(.L_x_10) ;  /* 0x00000000007c8947 */ /* 0x000fec0003800000 */
[----:B------:R-:W0:Y:S02]  /*07d0*/  LDC.64 R16, c[0x0][0x390] ;  /* 0x0000e400ff107b82 */ /* 0x000e240000000a00 */
[----:B0-----:R-:W-:-:S05]  /*07e0*/  IMAD.WIDE.U32 R16, R0, 0x8, R16 ;  /* 0x0000000800107825 */ /* 0x001fca00078e0010 */
[----:B------:R-:W2:Y:S04]  /*07f0*/  LDG.E.64 R24, desc[UR6][R16.64] ;  /* 0x0000000610187981 */ /* 0x000ea8000c1e1b00 */
[----:B------:R-:W3:Y:S04]  /*0800*/  LDG.E.64 R22, desc[UR6][R16.64+0x8] ;  /* 0x0000080610167981 */ /* 0x000ee8000c1e1b00 */
[----:B------:R-:W4:Y:S04]  /*0810*/  LDG.E.64 R18, desc[UR6][R16.64+0x10] ;  /* 0x0000100610127981 */ /* 0x000f28000c1e1b00 */
[----:B------:R0:W4:Y:S01]  /*0820*/  LDG.E.64 R10, desc[UR6][R16.64+0x18] ;  /* 0x00001806100a7981 */ /* 0x000122000c1e1b00 */
[----:B------:R-:W-:-:S02]  /*0830*/  IMAD R9, R0, R26, R3 ;  /* 0x0000001a00097224 */ /* 0x000fc400078e0203 */
[----:B------:R-:W-:Y:S02]  /*0840*/  VIADD R0, R0, 0x4 ;  /* 0x0000000400007836 */ /* 0x000fe40000000000 */
[C---:B------:R-:W-:Y:S02]  /*0850*/  IMAD.SHL.U32 R2, R9.reuse, 0x8, RZ ;  /* 0x0000000809027824 */ /* 0x040fe400078e00ff */
[--C-:B------:R-:W-:Y:S02]  /*0860*/  IMAD.IADD R9, R9, 0x1, R26.reuse ;  /* 0x0000000109097824 */ /* 0x100fe400078e021a */
[----:B------:R1:W3:Y:S02]  /*0870*/  LDC.64 R20, c[0x3][R2] ;  /* 0x00c0000002147b82 */ /* 0x0002e40000000a00 */
[C---:B------:R-:W-:Y:S02]  /*0880*/  IMAD.SHL.U32 R28, R9.reuse, 0x8, RZ ;  /* 0x00000008091c7824 */ /* 0x040fe400078e00ff */
[----:B------:R-:W-:-:S04]  /*0890*/  IMAD.IADD R9, R9, 0x1, R26 ;  /* 0x0000000109097824 */ /* 0x000fc800078e021a */
[----:B------:R-:W4:Y:S01]  /*08a0*/  LDC.64 R14, c[0x3][R28] ;  /* 0x00c000001c0e7b82 */ /* 0x000f220000000a00 */
[C---:B------:R-:W-:Y:S02]  /*08b0*/  IMAD.SHL.U32 R29, R9.reuse, 0x8, RZ ;  /* 0x00000008091d7824 */ /* 0x040fe400078e00ff */
[----:B-1----:R-:W-:-:S04]  /*08c0*/  IMAD.IADD R2, R9, 0x1, R26 ;  /* 0x0000000109027824 */ /* 0x002fc800078e021a */
[----:B------:R-:W-:Y:S01]  /*08d0*/  IMAD.SHL.U32 R2, R2, 0x8, RZ ;  /* 0x0000000802027824 */ /* 0x000fe200078e00ff */
[----:B------:R-:W1:Y:S08]  /*08e0*/  LDC.64 R8, c[0x3][R29] ;  /* 0x00c000001d087b82 */ /* 0x000e700000000a00 */
[----:B0-----:R-:W0:Y:S01]  /*08f0*/  LDC.64 R16, c[0x3][R2] ;  /* 0x00c0000002107b82 */ /* 0x001e220000000a00 */
[----:B--2--5:R-:W-:-:S02]  /*0900*/  DADD R24, R6, -R24 ;  /* 0x0000000006187229 */ /* 0x024fc40000000818 */
[----:B---3--:R-:W-:-:S06]  /*0910*/  DADD R22, R6, -R22 ;  /* 0x0000000006167229 */ /* 0x008fcc0000000816 */
[----:B------:R-:W-:Y:S02]  /*0920*/  DMUL R20, R20, R24 ;  /* 0x0000001814147228 */ /* 0x000fe40000000000 */
[----:B----4-:R-:W-:Y:S02]  /*0930*/  DADD R18, R6, -R18 ;  /* 0x0000000006127229 */ /* 0x010fe40000000812 */
[----:B------:R-:W-:Y:S02]  /*0940*/  DMUL R14, R14, R22 ;  /* 0x000000160e0e7228 */ /* 0x000fe40000000000 */
[----:B------:R-:W-:Y:S02]  /*0950*/  DADD R10, R6, -R10 ;  /* 0x00000000060a7229 */ /* 0x000fe4000000080a */
[----:B------:R-:W-:Y:S02]  /*0960*/  DFMA R20, R24, R20, R12 ;  /* 0x000000141814722b */ /* 0x000fe4000000000c */
[----:B-1----:R-:W-:-:S04]  /*0970*/  DMUL R8, R8, R18 ;  /* 0x0000001208087228 */ /* 0x002fc80000000000 */
[----:B0-----:R-:W-:Y:S02]  /*0980*/  DMUL R16, R16, R10 ;  /* 0x0000000a10107228 */ /* 0x001fe40000000000 */
[----:B------:R-:W-:-:S08]  /*0990*/  DFMA R14, R22, R14, R20 ;  /* 0x0000000e160e722b */ /* 0x000fd00000000014 */
[----:B------:R-:W-:-:S08]  /*09a0*/  DFMA R8, R18, R8, R14 ;  /* 0x000000081208722b */ /* 0x000fd0000000000e */
[----:B------:R-:W-:-:S11]  /*09b0*/  DFMA R12, R10, R16, R8 ;  /* 0x000000100a0c722b */ /* 0x000fd60000000008 */
.L_x_10:
[----:B------:R-:W-:Y:S05]  /*09c0*/  @!P1 BRA `(.L_x_9) ;  /* 0x0000000000749947 */ /* 0x000fea0003800000 */
[----:B------:R-:W-:Y:S02]  /*09d0*/  ISETP.NE.AND P0, PT, R27, 0x1, PT ;  /* 0x000000011b00780c */ /* 0x000fe40003f05270 */
[----:B------:R-:W-:-:S04]  /*09e0*/  LOP3.LUT R4, R4, 0x1, RZ, 0xc0, !PT ;  /* 0x0000000104047812 */ /* 0x000fc800078ec0ff */
[----:B------:R-:W-:-:S07]  /*09f0*/  ISETP.NE.U32.AND P1, PT, R4, 0x1, PT ;  /* 0x000000010400780c */ /* 0x000fce0003f25070 */
[----:B------:R-:W0:Y:S08]  /*0a00*/  @P0 LDC.64 R8, c[0x0][0x390] ;  /* 0x0000e400ff080b82 */ /* 0x000e300000000a00 */
[----:B------:R-:W1:Y:S01]  /*0a10*/  @!P1 LDC.64 R14, c[0x0][0x390] ;  /* 0x0000e400ff0e9b82 */ /* 0x000e620000000a00 */
[C---:B------:R-:W-:Y:S02]  /*0a20*/  @P0 IMAD R11, R0.reuse, R26, R3 ;  /* 0x0000001a000b0224 */ /* 0x040fe400078e0203 */
[----:B0-----:R-:W-:-:S05]  /*0a30*/  @P0 IMAD.WIDE.U32 R22, R0, 0x8, R8 ;  /* 0x0000000800160825 */ /* 0x001fca00078e0008 */
[----:B------:R-:W2:Y:S01]  /*0a40*/  @P0 LDG.E.64 R18, desc[UR6][R22.64] ;  /* 0x0000000616120981 */ /* 0x000ea2000c1e1b00 */
[----:B------:R-:W-:-:S03]  /*0a50*/  @P0 VIADD R0, R0, 0x2 ;  /* 0x0000000200000836 */ /* 0x000fc60000000000 */
[----:B------:R-:W3:Y:S01]  /*0a60*/  @P0 LDG.E.64 R8, desc[UR6][R22.64+0x8] ;  /* 0x0000080616080981 */ /* 0x000ee2000c1e1b00 */
[----:B-1----:R-:W-:-:S06]  /*0a70*/  @!P1 IMAD.WIDE.U32 R14, R0, 0x8, R14 ;  /* 0x00000008000e9825 */ /* 0x002fcc00078e000e */
[----:B------:R-:W4:Y:S01]  /*0a80*/  @!P1 LDG.E.64 R14, desc[UR6][R14.64] ;  /* 0x000000060e0e9981 */ /* 0x000f22000c1e1b00 */
[C---:B------:R-:W-:Y:S02]  /*0a90*/  @P0 IMAD.SHL.U32 R2, R11.reuse, 0x8, RZ ;  /* 0x000000080b020824 */ /* 0x040fe400078e00ff */
[----:B------:R-:W-:Y:S02]  /*0aa0*/  @P0 IMAD.IADD R11, R11, 0x1, R26 ;  /* 0x000000010b0b0824 */ /* 0x000fe400078e021a */
[----:B------:R-:W0:Y:S01]  /*0ab0*/  @P0 LDC.64 R20, c[0x3][R2] ;  /* 0x00c0000002140b82 */ /* 0x000e220000000a00 */
[----:B------:R-:W-:Y:S02]  /*0ac0*/  @!P1 IMAD R0, R0, R26, R3 ;  /* 0x0000001a00009224 */ /* 0x000fe400078e0203 */
[----:B------:R-:W-:Y:S02]  /*0ad0*/  @P0 IMAD.SHL.U32 R4, R11, 0x8, RZ ;  /* 0x000000080b040824 */ /* 0x000fe400078e00ff */
[----:B------:R-:W-:-:S03]  /*0ae0*/  @!P1 IMAD.SHL.U32 R0, R0, 0x8, RZ ;  /* 0x0000000800009824 */ /* 0x000fc600078e00ff */
[----:B------:R-:W1:Y:S08]  /*0af0*/  @P0 LDC.64 R16, c[0x3][R4] ;  /* 0x00c0000004100b82 */ /* 0x000e700000000a00 */
[----:B------:R-:W1:Y:S01]  /*0b00*/  @!P1 LDC.64 R10, c[0x3][R0] ;  /* 0x00c00000000a9b82 */ /* 0x000e620000000a00 */
[C---:B--2--5:R-:W-:Y:S02]  /*0b10*/  @P0 DADD R18, R6.reuse, -R18 ;  /* 0x0000000006120229 */ /* 0x064fe40000000812 */
[----:B---3--:R-:W-:-:S06]  /*0b20*/  @P0 DADD R8, R6, -R8 ;  /* 0x0000000006080229 */ /* 0x008fcc0000000808 */
[----:B0-----:R-:W-:Y:S02]  /*0b30*/  @P0 DMUL R20, R20, R18 ;  /* 0x0000001214140228 */ /* 0x001fe40000000000 */
[----:B----4-:R-:W-:Y:S02]  /*0b40*/  @!P1 DADD R14, R6, -R14 ;  /* 0x00000000060e9229 */ /* 0x010fe4000000080e */
[----:B-1----:R-:W-:-:S04]  /*0b50*/  @P0 DMUL R16, R16, R8 ;  /* 0x0000000810100228 */ /* 0x002fc80000000000 */
[----:B------:R-:W-:Y:S02]  /*0b60*/  @P0 DFMA R20, R18, R20, R12 ;  /* 0x000000141214022b */ /* 0x000fe4000000000c */
[----:B------:R-:W-:-:S06]  /*0b70*/  @!P1 DMUL R10, R10, R14 ;  /* 0x0000000e0a0a9228 */ /* 0x000fcc0000000000 */
[----:B------:R-:W-:-:S08]  /*0b80*/  @P0 DFMA R12, R8, R16, R20 ;  /* 0x00000010080c022b */ /* 0x000fd00000000014 */
[----:B------:R-:W-:-:S11]  /*0b90*/  @!P1 DFMA R12, R14, R10, R12 ;  /* 0x0000000a0e0c922b */ /* 0x000fd6000000000c */
.L_x_9:
[----:B------:R-:W-:Y:S01]  /*0ba0*/  ISETP.GE.U32.AND P0, PT, R26, 0x2, PT ;  /* 0x000000021a00780c */ /* 0x000fe20003f06070 */
[----:B------:R-:W-:-:S12]  /*0bb0*/  IMAD.MOV.U32 R0, RZ, RZ, R3 ;  /* 0x000000ffff007224 */ /* 0x000fd800078e0003 */
[----:B------:R-:W-:Y:S05]  /*0bc0*/  @!P0 BRA `(.L_x_11) ;  /* 0x0000001000c48947 */ /* 0x000fea0003800000 */
[----:B------:R-:W-:Y:S02]  /*0bd0*/  SHF.R.U32.HI R11, RZ, 0x1, R26 ;  /* 0x00000001ff0b7819 */ /* 0x000fe4000001161a */
[----:B------:R-:W-:-:S03]  /*0be0*/  ISETP.GE.U32.AND P1, PT, R26, 0x4, PT ;  /* 0x000000041a00780c */ /* 0x000fc60003f26070 */
[----:B-----5:R-:W-:Y:S04]  /*0bf0*/  SHFL.DOWN PT, R7, R13, R11, 0x1f ;  /* 0x08001f0b0d077589 */ /* 0x020fe800000e0000 */
[----:B------:R-:W0:Y:S04]  /*0c00*/  SHFL.DOWN PT, R6, R12, R11, 0x1f ;  /* 0x08001f0b0c067589 */ /* 0x000e2800000e0000 */
[----:B------:R-:W1:Y:S01]  /*0c10*/  SHFL.DOWN PT, R0, R3, R11, 0x1f ;  /* 0x08001f0b03007589 */ /* 0x000e6200000e0000 */
[----:B0-----:R-:W-:-:S06]  /*0c20*/  DSETP.GT.AND P0, PT, R12, R6, PT ;  /* 0x000000060c00722a */ /* 0x001fcc0003f04000 */
[----:B------:R-:W-:Y:S02]  /*0c30*/  FSEL R8, R6, R12, P0 ;  /* 0x0000000c06087208 */ /* 0x000fe40000000000 */
[----:B------:R-:W-:Y:S02]  /*0c40*/  FSEL R9, R7, R13, P0 ;  /* 0x0000000d07097208 */ /* 0x000fe40000000000 */
[----:B-1----:R-:W-:Y:S01]  /*0c50*/  SEL R0, R0, R3, P0 ;  /* 0x0000000300007207 */ /* 0x002fe20000000000 */
[----:B------:R-:W-:Y:S06]  /*0c60*/  @!P1 BRA `(.L_x_11) ;  /* 0x00000010009c9947 */ /* 0x000fec0003800000 */
[----:B------:R-:W-:Y:S02]  /*0c70*/  SHF.R.U32.HI R13, RZ, 0x2, R26 ;  /* 0x00000002ff0d7819 */ /* 0x000fe4000001161a */
[----:B------:R-:W-:-:S03]  /*0c80*/  ISETP.GE.U32.AND P1, PT, R26, 0x8, PT ;  /* 0x000000081a00780c */ /* 0x000fc60003f26070 */
[----:B------:R-:W-:Y:S04]  /*0c90*/  SHFL.DOWN PT, R7, R9, R13, 0x1f ;  /* 0x08001f0d09077589 */ /* 0x000fe800000e0000 */
        /* <DEDUP_REMOVED lines=278> */
[----:B------:R-:W-:-:S03]  /*1e00*/  ISETP.GT.AND P1, PT, R26, -0x1, PT ;  /* 0xffffffff1a00780c */ /* 0x000fc60003f24270 */
[----:B------:R-:W-:Y:S04]  /*1e10*/  SHFL.DOWN PT, R7, R9, R13, 0x1f ;  /* 0x08001f0d09077589 */ /* 0x000fe800000e0000 */
[----:B------:R-:W0:Y:S04]  /*1e20*/  SHFL.DOWN PT, R6, R8, R13, 0x1f ;  /* 0x08001f0d08067589 */ /* 0x000e2800000e0000 */
[----:B------:R-:W1:Y:S01]  /*1e30*/  SHFL.DOWN PT, R15, R0, R13, 0x1f ;  /* 0x08001f0d000f7589 */ /* 0x000e6200000e0000 */
[----:B0-----:R-:W-:-:S06]  /*1e40*/  DSETP.GT.AND P0, PT, R8, R6, PT ;  /* 0x000000060800722a */ /* 0x001fcc0003f04000 */
[----:B------:R-:W-:Y:S02]  /*1e50*/  FSEL R10, R6, R8, P0 ;  /* 0x00000008060a7208 */ /* 0x000fe40000000000 */
[----:B------:R-:W-:Y:S02]  /*1e60*/  FSEL R11, R7, R9, P0 ;  /* 0x00000009070b7208 */ /* 0x000fe40000000000 */
[----:B-1----:R-:W-:Y:S01]  /*1e70*/  SEL R0, R15, R0, P0 ;  /* 0x000000000f007207 */ /* 0x002fe20000000000 */
[----:B------:R-:W-:Y:S06]  /*1e80*/  @P1 BRA `(.L_x_11) ;  /* 0x0000000000141947 */ /* 0x000fec0003800000 */
[----:B------:R-:W-:Y:S04]  /*1e90*/  SHFL.DOWN PT, R7, R11, 0x1, 0x1f ;  /* 0x08201f000b077f89 */ /* 0x000fe800000e0000 */
[----:B------:R-:W0:Y:S04]  /*1ea0*/  SHFL.DOWN PT, R6, R10, 0x1, 0x1f ;  /* 0x08201f000a067f89 */ /* 0x000e2800000e0000 */
[----:B------:R-:W1:Y:S01]  /*1eb0*/  SHFL.DOWN PT, R9, R0, 0x1, 0x1f ;  /* 0x08201f0000097f89 */ /* 0x000e6200000e0000 */
[----:B0-----:R-:W-:-:S06]  /*1ec0*/  DSETP.GT.AND P0, PT, R10, R6, PT ;  /* 0x000000060a00722a */ /* 0x001fcc0003f04000 */
[----:B-1----:R-:W-:-:S08]  /*1ed0*/  SEL R0, R9, R0, P0 ;  /* 0x0000000009007207 */ /* 0x002fd00000000000 */
.L_x_11:
[----:B------:R-:W-:-:S13]  /*1ee0*/  ISETP.NE.AND P0, PT, R3, RZ, PT ;  /* 0x000000ff0300720c */ /* 0x000fda0003f05270 */
[----:B------:R-:W-:Y:S05]  /*1ef0*/  @P0 EXIT ;  /* 0x000000000000094d */ /* 0x000fea0003800000 */
[----:B------:R-:W0:Y:S02]  /*1f00*/  LDC.64 R2, c[0x0][0x398] ;  /* 0x0000e600ff027b82 */ /* 0x000e240000000a00 */
[----:B0-----:R-:W-:-:S05]  /*1f10*/  IMAD.WIDE.U32 R2, R5, 0x4, R2 ;  /* 0x0000000405027825 */ /* 0x001fca00078e0002 */
[----:B------:R-:W-:Y:S01]  /*1f20*/  STG.E desc[UR6][R2.64], R0 ;  /* 0x0000000002007986 */ /* 0x000fe2000c101906 */
[----:B------:R-:W-:Y:S05]  /*1f30*/  EXIT ;  /* 0x000000000000794d */ /* 0x000fea0003800000 */
.L_x_12:
        /* <DEDUP_REMOVED lines=12> */
.L_x_14:


//--------------------- .nv.shared._Z5cc_p1PdPjS_S0_ --------------------------
	.section	.nv.shared._Z5cc_p1PdPjS_S0_,"aw",@nobits
	.sectionflags	@""
	.align	16
	.zero		1024


//--------------------- .nv.shared.reserved.0     --------------------------
	.section	.nv.shared.reserved.0,"aw",@nobits
	.weak		__nv_reservedSMEM_offset_0_alias
	.size		__nv_reservedSMEM_offset_0_alias, 0, 64
	.other		__nv_reservedSMEM_offset_0_alias,@"STO_CUDA_RESERVED_SHARED STV_DEFAULT"
__nv_reservedSMEM_offset_0_alias:
	.zero		0
	.zero		64


//--------------------- .nv.shared._Z4nnc1jPdS_Pj --------------------------
	.section	.nv.shared._Z4nnc1jPdS_Pj,"aw",@nobits
	.sectionflags	@""
	.align	16
	.zero		1024


//--------------------- .nv.constant0._Z5cc_p1PdPjS_S0_ --------------------------
	.section	.nv.constant0._Z5cc_p1PdPjS_S0_,"a",@progbits
	.sectionflags	@""
	.align	4
.nv.constant0._Z5cc_p1PdPjS_S0_:
	.zero		928


//--------------------- .nv.constant0._Z4nnc1jPdS_Pj --------------------------
	.section	.nv.constant0._Z4nnc1jPdS_Pj,"a",@progbits
	.sectionflags	@""
	.align	4
.nv.constant0._Z4nnc1jPdS_Pj:
	.zero		928


//--------------------- SYMBOLS --------------------------

	.type		.nv.reservedSmem.offset0,@object
	.size		.nv.reservedSmem.offset0,0x4
	.type		.nv.reservedSmem.cap,@object
	.size		.nv.reservedSmem.cap,0x4
